	.target	sm_90a

	.elftype	@"ET_EXEC"


//--------------------- .note.nv.tkinfo           --------------------------
	.section	.note.nv.tkinfo,"",@"SHT_NOTE"
	.sectionflags	@"SHF_NOTE_NV_TKINFO"
	.tkinfo
        /*0018*/ 	.word	0x00000002
        /*0030*/ 	.string	""
        /*0030*/ 	.string	"ptxas"
        /*0030*/ 	.string	"Cuda compilation tools, release 13.0, V13.0.88"
        /*0030*/ 	.string	"Build cuda_13.0.r13.0/compiler.36424714_0"
        /*0030*/ 	.string	"-arch sm_90a -m 64 "



//--------------------- .note.nv.cuinfo           --------------------------
	.section	.note.nv.cuinfo,"",@"SHT_NOTE"
	.sectionflags	@"SHF_NOTE_NV_CUINFO"
        /*0018*/ 	.short	0x0002
        /*001a*/ 	.short	0x005a
        /*001c*/ 	.short	0x0082
	.zero		2


//--------------------- .nv.info                  --------------------------
	.section	.nv.info,"",@"SHT_CUDA_INFO"
	.align	4


	//----- nvinfo : EIATTR_REGCOUNT
	.align		4
        /*0000*/ 	.byte	0x04, 0x2f
        /*0002*/ 	.short	(.L_12 - .L_11)
	.align		4
.L_11:
        /*0004*/ 	.word	index@(_ZN7cutlass13device_kernelINS_4gemm6kernel13GemmUniversalIN4cute5tupleIJiiiiEEENS1_10collective13CollectiveMmaINS1_37MainloopSm90TmaGmmaWarpSpecializedFP8ILi5ENS5_IJNS4_1CILi2EEESB_NSA_ILi1EEEEEENS1_32KernelTmaWarpSpecializedPingpongEEENS5_IJNSA_ILi64EEENSA_ILi256EEENSA_ILi128EEEEEENS_12float_e5m2_tENS5_IJlSC_lEEESK_SL_NS4_8TiledMMAINS4_8MMA_AtomIJNS4_4SM904GMMA31MMA_64x256x32_F32E5M2E5M2_SS_TNILNSP_7ScaleInE1ELSR_1EEEEEENS4_6LayoutINS5_IJSC_SC_SC_EEENS5_IJNSA_ILi0EEESW_SW_EEEEENS5_IJNS4_10UnderscoreESZ_SZ_EEEEENS4_23SM90_TMA_LOAD_MULTICASTENS4_14ComposedLayoutINS4_7SwizzleILi3ELi4ELi3EEENS4_18smem_ptr_flag_bitsILi8EEENSU_INS5_IJNSA_ILi8EEESI_EEENS5_IJSI_SC_EEEEEEEvNS4_8identityES12_S1C_vS1D_EENS_8epilogue10collective6detail29Sm90TmaWarpSpecializedAdapterINS1G_15DefaultEpilogueISK_SL_SL_NS1F_6thread17LinearCombinationISK_Li1EffLNS1K_9ScaleType4KindE0ELNS_15FloatRoundStyleE2ESK_EENS1_15EpilogueDefaultEEEEEvvEEEEvNT_6ParamsE)
        /*0008*/ 	.word	0x000000a8


	//----- nvinfo : EIATTR_FRAME_SIZE
	.align		4
.L_12:
        /*000c*/ 	.byte	0x04, 0x11
        /*000e*/ 	.short	(.L_14 - .L_13)
	.align		4
.L_13:
        /*0010*/ 	.word	index@(_ZN7cutlass13device_kernelINS_4gemm6kernel13GemmUniversalIN4cute5tupleIJiiiiEEENS1_10collective13CollectiveMmaINS1_37MainloopSm90TmaGmmaWarpSpecializedFP8ILi5ENS5_IJNS4_1CILi2EEESB_NSA_ILi1EEEEEENS1_32KernelTmaWarpSpecializedPingpongEEENS5_IJNSA_ILi64EEENSA_ILi256EEENSA_ILi128EEEEEENS_12float_e5m2_tENS5_IJlSC_lEEESK_SL_NS4_8TiledMMAINS4_8MMA_AtomIJNS4_4SM904GMMA31MMA_64x256x32_F32E5M2E5M2_SS_TNILNSP_7ScaleInE1ELSR_1EEEEEENS4_6LayoutINS5_IJSC_SC_SC_EEENS5_IJNSA_ILi0EEESW_SW_EEEEENS5_IJNS4_10UnderscoreESZ_SZ_EEEEENS4_23SM90_TMA_LOAD_MULTICASTENS4_14ComposedLayoutINS4_7SwizzleILi3ELi4ELi3EEENS4_18smem_ptr_flag_bitsILi8EEENSU_INS5_IJNSA_ILi8EEESI_EEENS5_IJSI_SC_EEEEEEEvNS4_8identityES12_S1C_vS1D_EENS_8epilogue10collective6detail29Sm90TmaWarpSpecializedAdapterINS1G_15DefaultEpilogueISK_SL_SL_NS1F_6thread17LinearCombinationISK_Li1EffLNS1K_9ScaleType4KindE0ELNS_15FloatRoundStyleE2ESK_EENS1_15EpilogueDefaultEEEEEvvEEEEvNT_6ParamsE)
        /*0014*/ 	.word	0x00000110


	//----- nvinfo : EIATTR_MIN_STACK_SIZE
	.align		4
.L_14:
        /*0018*/ 	.byte	0x04, 0x12
        /*001a*/ 	.short	(.L_16 - .L_15)
	.align		4
.L_15:
        /*001c*/ 	.word	index@(_ZN7cutlass13device_kernelINS_4gemm6kernel13GemmUniversalIN4cute5tupleIJiiiiEEENS1_10collective13CollectiveMmaINS1_37MainloopSm90TmaGmmaWarpSpecializedFP8ILi5ENS5_IJNS4_1CILi2EEESB_NSA_ILi1EEEEEENS1_32KernelTmaWarpSpecializedPingpongEEENS5_IJNSA_ILi64EEENSA_ILi256EEENSA_ILi128EEEEEENS_12float_e5m2_tENS5_IJlSC_lEEESK_SL_NS4_8TiledMMAINS4_8MMA_AtomIJNS4_4SM904GMMA31MMA_64x256x32_F32E5M2E5M2_SS_TNILNSP_7ScaleInE1ELSR_1EEEEEENS4_6LayoutINS5_IJSC_SC_SC_EEENS5_IJNSA_ILi0EEESW_SW_EEEEENS5_IJNS4_10UnderscoreESZ_SZ_EEEEENS4_23SM90_TMA_LOAD_MULTICASTENS4_14ComposedLayoutINS4_7SwizzleILi3ELi4ELi3EEENS4_18smem_ptr_flag_bitsILi8EEENSU_INS5_IJNSA_ILi8EEESI_EEENS5_IJSI_SC_EEEEEEEvNS4_8identityES12_S1C_vS1D_EENS_8epilogue10collective6detail29Sm90TmaWarpSpecializedAdapterINS1G_15DefaultEpilogueISK_SL_SL_NS1F_6thread17LinearCombinationISK_Li1EffLNS1K_9ScaleType4KindE0ELNS_15FloatRoundStyleE2ESK_EENS1_15EpilogueDefaultEEEEEvvEEEEvNT_6ParamsE)
        /*0020*/ 	.word	0x00000110
.L_16:


//--------------------- .nv.compat                --------------------------
	.section	.nv.compat,"",@"SHT_CUDA_COMPAT_INFO"
	.align	4
        /*0000*/ 	.byte	0x02, 0x09, 0x01, 0x00, 0x02, 0x02, 0x04, 0x00, 0x02, 0x05, 0x05, 0x00, 0x03, 0x07, 0x01, 0x01
        /*0010*/ 	.byte	0x02, 0x03, 0x01, 0x00, 0x02, 0x06, 0x01, 0x00, 0x04, 0x0b, 0x08, 0x00, 0x00, 0x00, 0x00, 0x00
        /*0020*/ 	.byte	0x00, 0x00, 0x00, 0x00


//--------------------- .nv.info._ZN7cutlass13device_kernelINS_4gemm6kernel13GemmUniversalIN4cute5tupleIJiiiiEEENS1_10collective13CollectiveMmaINS1_37MainloopSm90TmaGmmaWarpSpecializedFP8ILi5ENS5_IJNS4_1CILi2EEESB_NSA_ILi1EEEEEENS1_32KernelTmaWarpSpecializedPingpongEEENS5_IJNSA_ILi64EEENSA_ILi256EEENSA_ILi128EEEEEENS_12float_e5m2_tENS5_IJlSC_lEEESK_SL_NS4_8TiledMMAINS4_8MMA_AtomIJNS4_4SM904GMMA31MMA_64x256x32_F32E5M2E5M2_SS_TNILNSP_7ScaleInE1ELSR_1EEEEEENS4_6LayoutINS5_IJSC_SC_SC_EEENS5_IJNSA_ILi0EEESW_SW_EEEEENS5_IJNS4_10UnderscoreESZ_SZ_EEEEENS4_23SM90_TMA_LOAD_MULTICASTENS4_14ComposedLayoutINS4_7SwizzleILi3ELi4ELi3EEENS4_18smem_ptr_flag_bitsILi8EEENSU_INS5_IJNSA_ILi8EEESI_EEENS5_IJSI_SC_EEEEEEEvNS4_8identityES12_S1C_vS1D_EENS_8epilogue10collective6detail29Sm90TmaWarpSpecializedAdapterINS1G_15DefaultEpilogueISK_SL_SL_NS1F_6thread17LinearCombinationISK_Li1EffLNS1K_9ScaleType4KindE0ELNS_15FloatRoundStyleE2ESK_EENS1_15EpilogueDefaultEEEEEvvEEEEvNT_6ParamsE --------------------------
	.section	.nv.info._ZN7cutlass13device_kernelINS_4gemm6kernel13GemmUniversalIN4cute5tupleIJiiiiEEENS1_10collective13CollectiveMmaINS1_37MainloopSm90TmaGmmaWarpSpecializedFP8ILi5ENS5_IJNS4_1CILi2EEESB_NSA_ILi1EEEEEENS1_32KernelTmaWarpSpecializedPingpongEEENS5_IJNSA_ILi64EEENSA_ILi256EEENSA_ILi128EEEEEENS_12float_e5m2_tENS5_IJlSC_lEEESK_SL_NS4_8TiledMMAINS4_8MMA_AtomIJNS4_4SM904GMMA31MMA_64x256x32_F32E5M2E5M2_SS_TNILNSP_7ScaleInE1ELSR_1EEEEEENS4_6LayoutINS5_IJSC_SC_SC_EEENS5_IJNSA_ILi0EEESW_SW_EEEEENS5_IJNS4_10UnderscoreESZ_SZ_EEEEENS4_23SM90_TMA_LOAD_MULTICASTENS4_14ComposedLayoutINS4_7SwizzleILi3ELi4ELi3EEENS4_18smem_ptr_flag_bitsILi8EEENSU_INS5_IJNSA_ILi8EEESI_EEENS5_IJSI_SC_EEEEEEEvNS4_8identityES12_S1C_vS1D_EENS_8epilogue10collective6detail29Sm90TmaWarpSpecializedAdapterINS1G_15DefaultEpilogueISK_SL_SL_NS1F_6thread17LinearCombinationISK_Li1EffLNS1K_9ScaleType4KindE0ELNS_15FloatRoundStyleE2ESK_EENS1_15EpilogueDefaultEEEEEvvEEEEvNT_6ParamsE,"",@"SHT_CUDA_INFO"
	.sectionflags	@""
	.align	4


	//----- nvinfo : EIATTR_CUDA_API_VERSION
	.align		4
        /*0000*/ 	.byte	0x04, 0x37
        /*0002*/ 	.short	(.L_18 - .L_17)
.L_17:
        /*0004*/ 	.word	0x00000082


	//----- nvinfo : EIATTR_KPARAM_INFO
	.align		4
.L_18:
        /*0008*/ 	.byte	0x04, 0x17
        /*000a*/ 	.short	(.L_20 - .L_19)
.L_19:
        /*000c*/ 	.word	0x00000000
        /*0010*/ 	.short	0x0000
        /*0012*/ 	.short	0x0070
        /*0014*/ 	.byte	0x00, 0xf0, 0x01, 0x10


	//----- nvinfo : EIATTR_SPARSE_MMA_MASK
	.align		4
.L_20:
        /*0018*/ 	.byte	0x03, 0x50
        /*001a*/ 	.short	0x0000


	//----- nvinfo : EIATTR_MAXREG_COUNT
	.align		4
        /*001c*/ 	.byte	0x03, 0x1b
        /*001e*/ 	.short	0x00a8


	//----- nvinfo : EIATTR_NUM_BARRIERS
	.align		4
        /*0020*/ 	.byte	0x02, 0x4c
        /*0022*/ 	.byte	0x01
	.zero		1


	//----- nvinfo : EIATTR_ANNOTATIONS
	.align		4
        /*0024*/ 	.byte	0x04, 0x55
        /*0026*/ 	.short	(.L_22 - .L_21)


	//   ....[0]....
.L_21:
        /*0028*/ 	.word	0x00000001
        /*002c*/ 	.byte	0x30, 0x07, 0x00, 0x00, 0x01, 0x00, 0x00, 0x00, 0x30, 0x09, 0x00, 0x00, 0x01, 0x00, 0x00, 0x00
        /* <DEDUP_REMOVED lines=210> */
        /*0d5c*/ 	.byte	0x00, 0x06, 0x01, 0x00


	//----- nvinfo : EIATTR_MERCURY_ISA_VERSION
	.align		4
.L_22:
        /*0d60*/ 	.byte	0x03, 0x5f
        /*0d62*/ 	.short	0x0101


	//----- nvinfo : EIATTR_INT_WARP_WIDE_INSTR_OFFSETS
	.align		4
        /*0d64*/ 	.byte	0x04, 0x31
        /*0d66*/ 	.short	(.L_24 - .L_23)


	//   ....[0]....
.L_23:
        /*0d68*/ 	.word	0x000005b0


	//   ....[1]....
        /*0d6c*/ 	.word	0x00000630


	//   ....[2]....
        /*0d70*/ 	.word	0x00000640


	//   ....[3]....
        /*0d74*/ 	.word	0x00000650


	//   ....[4]....
        /*0d78*/ 	.word	0x000006a0


	//   ....[5]....
        /*0d7c*/ 	.word	0x000006e0


	//   ....[6]....
        /*0d80*/ 	.word	0x00000800


	//   ....[7]....
        /*0d84*/ 	.word	0x00000820


	//   ....[8]....
        /*0d88*/ 	.word	0x00005810


	//----- nvinfo : EIATTR_COOP_GROUP_MASK_REGIDS
	.align		4
.L_24:
        /*0d8c*/ 	.byte	0x04, 0x29
        /*0d8e*/ 	.short	(.L_26 - .L_25)


	//   ....[0]....
.L_25:
        /*0d90*/ 	.word	0xffffffff


	//   ....[1]....
        /*0d94*/ 	.word	0xffffffff


	//   ....[2]....
        /*0d98*/ 	.word	0xffffffff


	//   ....[3]....
        /*0d9c*/ 	.word	0xffffffff


	//   ....[4]....
        /*0da0*/ 	.word	0xffffffff


	//   ....[5]....
        /*0da4*/ 	.word	0xffffffff


	//   ....[6]....
        /*0da8*/ 	.word	0xffffffff


	//----- nvinfo : EIATTR_COOP_GROUP_INSTR_OFFSETS
	.align		4
.L_26:
        /*0dac*/ 	.byte	0x04, 0x28
        /*0dae*/ 	.short	(.L_28 - .L_27)


	//   ....[0]....
.L_27:
        /*0db0*/ 	.word	0x00000070


	//   ....[1]....
        /*0db4*/ 	.word	0x00000090


	//   ....[2]....
        /*0db8*/ 	.word	0x00000190


	//   ....[3]....
        /*0dbc*/ 	.word	0x000003d0


	//   ....[4]....
        /*0dc0*/ 	.word	0x00000410


	//   ....[5]....
        /*0dc4*/ 	.word	0x00000500


	//   ....[6]....
        /*0dc8*/ 	.word	0x000009c0


	//----- nvinfo : EIATTR_REG_RECONFIG
	.align		4
.L_28:
        /*0dcc*/ 	.byte	0x01, 0x54
	.zero		2


	//----- nvinfo : EIATTR_MBARRIER_INSTR_OFFSETS
	.align		4
        /*0dd0*/ 	.byte	0x04, 0x39
        /*0dd2*/ 	.short	(.L_30 - .L_29)


	//   ....[0]....
.L_29:
        /*0dd4*/ 	.word	0x00000310
        /*0dd8*/ 	.word	0x000000ff
        /*0ddc*/ 	.word	0x00000000
        /*0de0*/ 	.short	0x0100
        /*0de2*/ 	.byte	0x07
	.zero		1


	//   ....[1]....
        /*0de4*/ 	.word	0x00000320
        /*0de8*/ 	.word	0x000000ff
        /*0dec*/ 	.word	0x00000028
        /*0df0*/ 	.short	0x0100
        /*0df2*/ 	.byte	0x07
	.zero		1


	//   ....[2]....
        /*0df4*/ 	.word	0x00000330
        /*0df8*/ 	.word	0x000000ff
        /*0dfc*/ 	.word	0x00000008
        /*0e00*/ 	.short	0x0100
        /*0e02*/ 	.byte	0x07
	.zero		1


	//   ....[3]....
        /*0e04*/ 	.word	0x00000340
        /*0e08*/ 	.word	0x000000ff
        /*0e0c*/ 	.word	0x00000030
        /*0e10*/ 	.short	0x0100
        /*0e12*/ 	.byte	0x07
	.zero		1


	//   ....[4]....
        /*0e14*/ 	.word	0x00000350
        /*0e18*/ 	.word	0x000000ff
        /*0e1c*/ 	.word	0x00000010
        /*0e20*/ 	.short	0x0100
        /*0e22*/ 	.byte	0x07
	.zero		1


	//   ....[5]....
        /*0e24*/ 	.word	0x00000360
        /*0e28*/ 	.word	0x000000ff
        /*0e2c*/ 	.word	0x00000038
        /*0e30*/ 	.short	0x0100
        /*0e32*/ 	.byte	0x07
	.zero		1


	//   ....[6]....
        /*0e34*/ 	.word	0x00000370
        /*0e38*/ 	.word	0x000000ff
        /*0e3c*/ 	.word	0x00000018
        /*0e40*/ 	.short	0x0100
        /*0e42*/ 	.byte	0x07
	.zero		1


	//   ....[7]....
        /*0e44*/ 	.word	0x00000380
        /*0e48*/ 	.word	0x000000ff
        /*0e4c*/ 	.word	0x00000040
        /*0e50*/ 	.short	0x0100
        /*0e52*/ 	.byte	0x07
	.zero		1


	//   ....[8]....
        /*0e54*/ 	.word	0x00000390
        /*0e58*/ 	.word	0x000000ff
        /*0e5c*/ 	.word	0x00000020
        /*0e60*/ 	.short	0x0100
        /*0e62*/ 	.byte	0x07
	.zero		1


	//   ....[9]....
        /*0e64*/ 	.word	0x000003a0
        /*0e68*/ 	.word	0x000000ff
        /*0e6c*/ 	.word	0x00000048
        /*0e70*/ 	.short	0x0100
        /*0e72*/ 	.byte	0x07
	.zero		1


	//   ....[10]....
        /*0e74*/ 	.word	0x00000860
        /*0e78*/ 	.word	0x000000ff
        /*0e7c*/ 	.word	0x00000080
        /*0e80*/ 	.short	0x0100
        /*0e82*/ 	.byte	0x07
	.zero		1


	//   ....[11]....
        /*0e84*/ 	.word	0x00000900
        /*0e88*/ 	.word	0x000000ff
        /*0e8c*/ 	.word	0x00000088
        /*0e90*/ 	.short	0x0100
        /*0e92*/ 	.byte	0x07
	.zero		1


	//   ....[12]....
        /*0e94*/ 	.word	0x00000940
        /*0e98*/ 	.word	0x000000ff
        /*0e9c*/ 	.word	0x00000060
        /*0ea0*/ 	.short	0x0100
        /*0ea2*/ 	.byte	0x0a
	.zero		1


	//   ....[13]....
        /*0ea4*/ 	.word	0x00000950
        /*0ea8*/ 	.word	0x000000ff
        /*0eac*/ 	.word	0x00000068
        /*0eb0*/ 	.short	0x0100
        /*0eb2*/ 	.byte	0x0a
	.zero		1


	//   ....[14]....
        /*0eb4*/ 	.word	0x00000960
        /*0eb8*/ 	.word	0x000000ff
        /*0ebc*/ 	.word	0x00000070
        /*0ec0*/ 	.short	0x0100
        /*0ec2*/ 	.byte	0x0a
	.zero		1


	//   ....[15]....
        /*0ec4*/ 	.word	0x00000970
        /*0ec8*/ 	.word	0x000000ff
        /*0ecc*/ 	.word	0x00000078
        /*0ed0*/ 	.short	0x0100
        /*0ed2*/ 	.byte	0x0a
	.zero		1


	//   ....[16]....
        /*0ed4*/ 	.word	0x00001840
        /*0ed8*/ 	.word	0x000000ff
        /*0edc*/ 	.word	0xfffffff8
        /*0ee0*/ 	.short	0x010a
        /*0ee2*/ 	.byte	0x12
	.zero		1


	//   ....[17]....
        /*0ee4*/ 	.word	0x00002210
        /*0ee8*/ 	.word	0x000000ff
        /*0eec*/ 	.word	0x00000000
        /*0ef0*/ 	.short	0x010a
        /*0ef2*/ 	.byte	0x06
	.zero		1


	//   ....[18]....
        /*0ef4*/ 	.word	0x00002250
        /*0ef8*/ 	.word	0x000000ff
        /*0efc*/ 	.word	0x00000000
        /*0f00*/ 	.short	0x010a
        /*0f02*/ 	.byte	0x06
	.zero		1


	//   ....[19]....
        /*0f04*/ 	.word	0x000034f0
        /*0f08*/ 	.word	0x000000ff
        /*0f0c*/ 	.word	0x00000000
        /*0f10*/ 	.short	0x010a
        /*0f12*/ 	.byte	0x09
	.zero		1


	//   ....[20]....
        /*0f14*/ 	.word	0x00003530
        /*0f18*/ 	.word	0x000000ff
        /*0f1c*/ 	.word	0x00000000
        /*0f20*/ 	.short	0x010a
        /*0f22*/ 	.byte	0x09
	.zero		1


	//   ....[21]....
        /*0f24*/ 	.word	0x000046a0
        /*0f28*/ 	.word	0x000000e5
        /*0f2c*/ 	.word	0x00000000
        /*0f30*/ 	.short	0x0101
        /*0f32*/ 	.byte	0x3f
	.zero		1


	//   ....[22]....
        /*0f34*/ 	.word	0x00005720
        /*0f38*/ 	.word	0x000000e5
        /*0f3c*/ 	.word	0x00000000
        /*0f40*/ 	.short	0x0101
        /*0f42*/ 	.byte	0x1c
	.zero		1


	//   ....[23]....
        /*0f44*/ 	.word	0x000058d0
        /*0f48*/ 	.word	0x00000018
        /*0f4c*/ 	.word	0x00000000
        /*0f50*/ 	.short	0x0101
        /*0f52*/ 	.byte	0x3f
	.zero		1


	//   ....[24]....
        /*0f54*/ 	.word	0x00005990
        /*0f58*/ 	.word	0x000000ff
        /*0f5c*/ 	.word	0x00000008
        /*0f60*/ 	.short	0x010a
        /*0f62*/ 	.byte	0x12
	.zero		1


	//   ....[25]....
        /*0f64*/ 	.word	0x0000eb60
        /*0f68*/ 	.word	0x00000003
        /*0f6c*/ 	.word	0x00000000
        /*0f70*/ 	.short	0x0101
        /*0f72*/ 	.byte	0x1c
	.zero		1


	//   ....[26]....
        /*0f74*/ 	.word	0x0000f680
        /*0f78*/ 	.word	0x0000000b
        /*0f7c*/ 	.word	0x00000028
        /*0f80*/ 	.short	0x010a
        /*0f82*/ 	.byte	0x3f
	.zero		1


	//   ....[27]....
        /*0f84*/ 	.word	0x0000fa70
        /*0f88*/ 	.word	0x00000004
        /*0f8c*/ 	.word	0x00000088
        /*0f90*/ 	.short	0x0101
        /*0f92*/ 	.byte	0x3f
	.zero		1


	//   ....[28]....
        /*0f94*/ 	.word	0x00010260
        /*0f98*/ 	.word	0x00000007
        /*0f9c*/ 	.word	0x00000000
        /*0fa0*/ 	.short	0x010a
        /*0fa2*/ 	.byte	0x3f
	.zero		1


	//   ....[29]....
        /*0fa4*/ 	.word	0x000102e0
        /*0fa8*/ 	.word	0x00000009
        /*0fac*/ 	.word	0x00000000
        /*0fb0*/ 	.short	0x010a
        /*0fb2*/ 	.byte	0x3f
	.zero		1


	//   ....[30]....
        /*0fb4*/ 	.word	0x00010370
        /*0fb8*/ 	.word	0x00000006
        /*0fbc*/ 	.word	0x00000000
        /*0fc0*/ 	.short	0x010a
        /*0fc2*/ 	.byte	0x3f
	.zero		1


	//   ....[31]....
        /*0fc4*/ 	.word	0x00010400
        /*0fc8*/ 	.word	0x00000009
        /*0fcc*/ 	.word	0x00000000
        /*0fd0*/ 	.short	0x010a
        /*0fd2*/ 	.byte	0x3f
	.zero		1


	//   ....[32]....
        /*0fd4*/ 	.word	0x00010490
        /*0fd8*/ 	.word	0x00000003
        /*0fdc*/ 	.word	0x00000000
        /*0fe0*/ 	.short	0x010a
        /*0fe2*/ 	.byte	0x3f
	.zero		1


	//   ....[33]....
        /*0fe4*/ 	.word	0x00010500
        /*0fe8*/ 	.word	0x00000003
        /*0fec*/ 	.word	0xfffffff8
        /*0ff0*/ 	.short	0x010a
        /*0ff2*/ 	.byte	0x3f
	.zero		1


	//   ....[34]....
        /*0ff4*/ 	.word	0x00010560
        /*0ff8*/ 	.word	0x00000003
        /*0ffc*/ 	.word	0x00000000
        /*1000*/ 	.short	0x010a
        /*1002*/ 	.byte	0x3f
	.zero		1


	//   ....[35]....
        /*1004*/ 	.word	0x000105d0
        /*1008*/ 	.word	0x00000000
        /*100c*/ 	.word	0x00000000
        /*1010*/ 	.short	0x010a
        /*1012*/ 	.byte	0x3f
	.zero		1


	//   ....[36]....
        /*1014*/ 	.word	0x00010640
        /*1018*/ 	.word	0x00000019
        /*101c*/ 	.word	0x00000008
        /*1020*/ 	.short	0x010a
        /*1022*/ 	.byte	0x3f
	.zero		1


	//   ....[37]....
        /*1024*/ 	.word	0x00010710
        /*1028*/ 	.word	0x0000000b
        /*102c*/ 	.word	0x00000028
        /*1030*/ 	.short	0x010a
        /*1032*/ 	.byte	0x3f
	.zero		1


	//   ....[38]....
        /*1034*/ 	.word	0x000107f0
        /*1038*/ 	.word	0x00000007
        /*103c*/ 	.word	0x00000000
        /*1040*/ 	.short	0x010a
        /*1042*/ 	.byte	0x3f
	.zero		1


	//   ....[39]....
        /*1044*/ 	.word	0x00010840
        /*1048*/ 	.word	0x00000009
        /*104c*/ 	.word	0x00000000
        /*1050*/ 	.short	0x010a
        /*1052*/ 	.byte	0x3f
	.zero		1


	//   ....[40]....
        /*1054*/ 	.word	0x00010890
        /*1058*/ 	.word	0x00000006
        /*105c*/ 	.word	0x00000000
        /*1060*/ 	.short	0x010a
        /*1062*/ 	.byte	0x3f
	.zero		1


	//   ....[41]....
        /*1064*/ 	.word	0x000108e0
        /*1068*/ 	.word	0x00000009
        /*106c*/ 	.word	0x00000000
        /*1070*/ 	.short	0x010a
        /*1072*/ 	.byte	0x3f
	.zero		1


	//----- nvinfo : EIATTR_NUM_MBARRIERS
	.align		4
.L_30:
        /*1074*/ 	.byte	0x03, 0x38
        /*1076*/ 	.short	0x0010


	//----- nvinfo : EIATTR_EXIT_INSTR_OFFSETS
	.align		4
        /*1078*/ 	.byte	0x04, 0x1c
        /*107a*/ 	.short	(.L_32 - .L_31)


	//   ....[0]....
.L_31:
        /*107c*/ 	.word	0x00001550


	//   ....[1]....
        /*1080*/ 	.word	0x000015b0


	//   ....[2]....
        /*1084*/ 	.word	0x0000f270


	//   ....[3]....
        /*1088*/ 	.word	0x0000f2a0


	//   ....[4]....
        /*108c*/ 	.word	0x000104e0


	//----- nvinfo : EIATTR_MAX_THREADS
	.align		4
.L_32:
        /*1090*/ 	.byte	0x04, 0x05
        /*1092*/ 	.short	(.L_34 - .L_33)
.L_33:
        /*1094*/ 	.word	0x00000180
        /*1098*/ 	.word	0x00000001
        /*109c*/ 	.word	0x00000001


	//----- nvinfo : EIATTR_CRS_STACK_SIZE
	.align		4
.L_34:
        /*10a0*/ 	.byte	0x04, 0x1e
        /*10a2*/ 	.short	(.L_36 - .L_35)
.L_35:
        /*10a4*/ 	.word	0x00000000


	//----- nvinfo : EIATTR_CBANK_PARAM_SIZE
	.align		4
.L_36:
        /*10a8*/ 	.byte	0x03, 0x19
        /*10aa*/ 	.short	0x0470


	//----- nvinfo : EIATTR_PARAM_CBANK
	.align		4
        /*10ac*/ 	.byte	0x04, 0x0a
        /*10ae*/ 	.short	(.L_38 - .L_37)
	.align		4
.L_37:
        /*10b0*/ 	.word	index@(.nv.constant0._ZN7cutlass13device_kernelINS_4gemm6kernel13GemmUniversalIN4cute5tupleIJiiiiEEENS1_10collective13CollectiveMmaINS1_37MainloopSm90TmaGmmaWarpSpecializedFP8ILi5ENS5_IJNS4_1CILi2EEESB_NSA_ILi1EEEEEENS1_32KernelTmaWarpSpecializedPingpongEEENS5_IJNSA_ILi64EEENSA_ILi256EEENSA_ILi128EEEEEENS_12float_e5m2_tENS5_IJlSC_lEEESK_SL_NS4_8TiledMMAINS4_8MMA_AtomIJNS4_4SM904GMMA31MMA_64x256x32_F32E5M2E5M2_SS_TNILNSP_7ScaleInE1ELSR_1EEEEEENS4_6LayoutINS5_IJSC_SC_SC_EEENS5_IJNSA_ILi0EEESW_SW_EEEEENS5_IJNS4_10UnderscoreESZ_SZ_EEEEENS4_23SM90_TMA_LOAD_MULTICASTENS4_14ComposedLayoutINS4_7SwizzleILi3ELi4ELi3EEENS4_18smem_ptr_flag_bitsILi8EEENSU_INS5_IJNSA_ILi8EEESI_EEENS5_IJSI_SC_EEEEEEEvNS4_8identityES12_S1C_vS1D_EENS_8epilogue10collective6detail29Sm90TmaWarpSpecializedAdapterINS1G_15DefaultEpilogueISK_SL_SL_NS1F_6thread17LinearCombinationISK_Li1EffLNS1K_9ScaleType4KindE0ELNS_15FloatRoundStyleE2ESK_EENS1_15EpilogueDefaultEEEEEvvEEEEvNT_6ParamsE)
        /*10b4*/ 	.short	0x0210
        /*10b6*/ 	.short	0x0470


	//----- nvinfo : EIATTR_SW_WAR
	.align		4
.L_38:
        /*10b8*/ 	.byte	0x04, 0x36
        /*10ba*/ 	.short	(.L_40 - .L_39)
.L_39:
        /*10bc*/ 	.word	0x00000008
.L_40:


//--------------------- .nv.callgraph             --------------------------
	.section	.nv.callgraph,"",@"SHT_CUDA_CALLGRAPH"
	.align	4
	.sectionentsize	8
	.align		4
        /*0000*/ 	.word	0x00000000
	.align		4
        /*0004*/ 	.word	0xffffffff
	.align		4
        /*0008*/ 	.word	0x00000000
	.align		4
        /*000c*/ 	.word	0xfffffffe
	.align		4
        /*0010*/ 	.word	0x00000000
	.align		4
        /*0014*/ 	.word	0xfffffffd
	.align		4
        /*0018*/ 	.word	0x00000000
	.align		4
        /*001c*/ 	.word	0xfffffffc


//--------------------- .nv.constant4             --------------------------
	.section	.nv.constant4,"a",@progbits
	.align	8
	.align		8
.nv.constant4:
        /*0000*/ 	.dword	_ZN39_INTERNAL_20d21af1_4_k_cu_6b25a977_54784cuda3std3__45__cpo5beginE
	.align		8
        /*0008*/ 	.dword	_ZN39_INTERNAL_20d21af1_4_k_cu_6b25a977_54784cuda3std3__45__cpo3endE
	.align		8
        /*0010*/ 	.dword	_ZN39_INTERNAL_20d21af1_4_k_cu_6b25a977_54784cuda3std3__45__cpo6cbeginE
	.align		8
        /*0018*/ 	.dword	_ZN39_INTERNAL_20d21af1_4_k_cu_6b25a977_54784cuda3std3__45__cpo4cendE
	.align		8
        /*0020*/ 	.dword	_ZN39_INTERNAL_20d21af1_4_k_cu_6b25a977_54784cuda3std3__441_GLOBAL__N__20d21af1_4_k_cu_6b25a977_54786ignoreE
	.align		8
        /*0028*/ 	.dword	_ZN39_INTERNAL_20d21af1_4_k_cu_6b25a977_54784cuda3std3__419piecewise_constructE
	.align		8
        /*0030*/ 	.dword	_ZN39_INTERNAL_20d21af1_4_k_cu_6b25a977_54784cuda3std3__48in_placeE
	.align		8
        /*0038*/ 	.dword	_ZN39_INTERNAL_20d21af1_4_k_cu_6b25a977_54784cuda3std6ranges3__45__cpo4swapE
	.align		8
        /*0040*/ 	.dword	_ZN39_INTERNAL_20d21af1_4_k_cu_6b25a977_54784cuda3std6ranges3__45__cpo9iter_moveE
	.align		8
        /*0048*/ 	.dword	_ZN39_INTERNAL_20d21af1_4_k_cu_6b25a977_54784cute7productE
	.align		8
        /*0050*/ 	.dword	_ZN39_INTERNAL_20d21af1_4_k_cu_6b25a977_54784cute1_E


//--------------------- .text._ZN7cutlass13device_kernelINS_4gemm6kernel13GemmUniversalIN4cute5tupleIJiiiiEEENS1_10collective13CollectiveMmaINS1_37MainloopSm90TmaGmmaWarpSpecializedFP8ILi5ENS5_IJNS4_1CILi2EEESB_NSA_ILi1EEEEEENS1_32KernelTmaWarpSpecializedPingpongEEENS5_IJNSA_ILi64EEENSA_ILi256EEENSA_ILi128EEEEEENS_12float_e5m2_tENS5_IJlSC_lEEESK_SL_NS4_8TiledMMAINS4_8MMA_AtomIJNS4_4SM904GMMA31MMA_64x256x32_F32E5M2E5M2_SS_TNILNSP_7ScaleInE1ELSR_1EEEEEENS4_6LayoutINS5_IJSC_SC_SC_EEENS5_IJNSA_ILi0EEESW_SW_EEEEENS5_IJNS4_10UnderscoreESZ_SZ_EEEEENS4_23SM90_TMA_LOAD_MULTICASTENS4_14ComposedLayoutINS4_7SwizzleILi3ELi4ELi3EEENS4_18smem_ptr_flag_bitsILi8EEENSU_INS5_IJNSA_ILi8EEESI_EEENS5_IJSI_SC_EEEEEEEvNS4_8identityES12_S1C_vS1D_EENS_8epilogue10collective6detail29Sm90TmaWarpSpecializedAdapterINS1G_15DefaultEpilogueISK_SL_SL_NS1F_6thread17LinearCombinationISK_Li1EffLNS1K_9ScaleType4KindE0ELNS_15FloatRoundStyleE2ESK_EENS1_15EpilogueDefaultEEEEEvvEEEEvNT_6ParamsE --------------------------
	.section	.text._ZN7cutlass13device_kernelINS_4gemm6kernel13GemmUniversalIN4cute5tupleIJiiiiEEENS1_10collective13CollectiveMmaINS1_37MainloopSm90TmaGmmaWarpSpecializedFP8ILi5ENS5_IJNS4_1CILi2EEESB_NSA_ILi1EEEEEENS1_32KernelTmaWarpSpecializedPingpongEEENS5_IJNSA_ILi64EEENSA_ILi256EEENSA_ILi128EEEEEENS_12float_e5m2_tENS5_IJlSC_lEEESK_SL_NS4_8TiledMMAINS4_8MMA_AtomIJNS4_4SM904GMMA31MMA_64x256x32_F32E5M2E5M2_SS_TNILNSP_7ScaleInE1ELSR_1EEEEEENS4_6LayoutINS5_IJSC_SC_SC_EEENS5_IJNSA_ILi0EEESW_SW_EEEEENS5_IJNS4_10UnderscoreESZ_SZ_EEEEENS4_23SM90_TMA_LOAD_MULTICASTENS4_14ComposedLayoutINS4_7SwizzleILi3ELi4ELi3EEENS4_18smem_ptr_flag_bitsILi8EEENSU_INS5_IJNSA_ILi8EEESI_EEENS5_IJSI_SC_EEEEEEEvNS4_8identityES12_S1C_vS1D_EENS_8epilogue10collective6detail29Sm90TmaWarpSpecializedAdapterINS1G_15DefaultEpilogueISK_SL_SL_NS1F_6thread17LinearCombinationISK_Li1EffLNS1K_9ScaleType4KindE0ELNS_15FloatRoundStyleE2ESK_EENS1_15EpilogueDefaultEEEEEvvEEEEvNT_6ParamsE,"ax",@progbits
	.align	128
.text._ZN7cutlass13device_kernelINS_4gemm6kernel13GemmUniversalIN4cute5tupleIJiiiiEEENS1_10collective13CollectiveMmaINS1_37MainloopSm90TmaGmmaWarpSpecializedFP8ILi5ENS5_IJNS4_1CILi2EEESB_NSA_ILi1EEEEEENS1_32KernelTmaWarpSpecializedPingpongEEENS5_IJNSA_ILi64EEENSA_ILi256EEENSA_ILi128EEEEEENS_12float_e5m2_tENS5_IJlSC_lEEESK_SL_NS4_8TiledMMAINS4_8MMA_AtomIJNS4_4SM904GMMA31MMA_64x256x32_F32E5M2E5M2_SS_TNILNSP_7ScaleInE1ELSR_1EEEEEENS4_6LayoutINS5_IJSC_SC_SC_EEENS5_IJNSA_ILi0EEESW_SW_EEEEENS5_IJNS4_10UnderscoreESZ_SZ_EEEEENS4_23SM90_TMA_LOAD_MULTICASTENS4_14ComposedLayoutINS4_7SwizzleILi3ELi4ELi3EEENS4_18smem_ptr_flag_bitsILi8EEENSU_INS5_IJNSA_ILi8EEESI_EEENS5_IJSI_SC_EEEEEEEvNS4_8identityES12_S1C_vS1D_EENS_8epilogue10collective6detail29Sm90TmaWarpSpecializedAdapterINS1G_15DefaultEpilogueISK_SL_SL_NS1F_6thread17LinearCombinationISK_Li1EffLNS1K_9ScaleType4KindE0ELNS_15FloatRoundStyleE2ESK_EENS1_15EpilogueDefaultEEEEEvvEEEEvNT_6ParamsE:
        .type           _ZN7cutlass13device_kernelINS_4gemm6kernel13GemmUniversalIN4cute5tupleIJiiiiEEENS1_10collective13CollectiveMmaINS1_37MainloopSm90TmaGmmaWarpSpecializedFP8ILi5ENS5_IJNS4_1CILi2EEESB_NSA_ILi1EEEEEENS1_32KernelTmaWarpSpecializedPingpongEEENS5_IJNSA_ILi64EEENSA_ILi256EEENSA_ILi128EEEEEENS_12float_e5m2_tENS5_IJlSC_lEEESK_SL_NS4_8TiledMMAINS4_8MMA_AtomIJNS4_4SM904GMMA31MMA_64x256x32_F32E5M2E5M2_SS_TNILNSP_7ScaleInE1ELSR_1EEEEEENS4_6LayoutINS5_IJSC_SC_SC_EEENS5_IJNSA_ILi0EEESW_SW_EEEEENS5_IJNS4_10UnderscoreESZ_SZ_EEEEENS4_23SM90_TMA_LOAD_MULTICASTENS4_14ComposedLayoutINS4_7SwizzleILi3ELi4ELi3EEENS4_18smem_ptr_flag_bitsILi8EEENSU_INS5_IJNSA_ILi8EEESI_EEENS5_IJSI_SC_EEEEEEEvNS4_8identityES12_S1C_vS1D_EENS_8epilogue10collective6detail29Sm90TmaWarpSpecializedAdapterINS1G_15DefaultEpilogueISK_SL_SL_NS1F_6thread17LinearCombinationISK_Li1EffLNS1K_9ScaleType4KindE0ELNS_15FloatRoundStyleE2ESK_EENS1_15EpilogueDefaultEEEEEvvEEEEvNT_6ParamsE,@function
        .size           _ZN7cutlass13device_kernelINS_4gemm6kernel13GemmUniversalIN4cute5tupleIJiiiiEEENS1_10collective13CollectiveMmaINS1_37MainloopSm90TmaGmmaWarpSpecializedFP8ILi5ENS5_IJNS4_1CILi2EEESB_NSA_ILi1EEEEEENS1_32KernelTmaWarpSpecializedPingpongEEENS5_IJNSA_ILi64EEENSA_ILi256EEENSA_ILi128EEEEEENS_12float_e5m2_tENS5_IJlSC_lEEESK_SL_NS4_8TiledMMAINS4_8MMA_AtomIJNS4_4SM904GMMA31MMA_64x256x32_F32E5M2E5M2_SS_TNILNSP_7ScaleInE1ELSR_1EEEEEENS4_6LayoutINS5_IJSC_SC_SC_EEENS5_IJNSA_ILi0EEESW_SW_EEEEENS5_IJNS4_10UnderscoreESZ_SZ_EEEEENS4_23SM90_TMA_LOAD_MULTICASTENS4_14ComposedLayoutINS4_7SwizzleILi3ELi4ELi3EEENS4_18smem_ptr_flag_bitsILi8EEENSU_INS5_IJNSA_ILi8EEESI_EEENS5_IJSI_SC_EEEEEEEvNS4_8identityES12_S1C_vS1D_EENS_8epilogue10collective6detail29Sm90TmaWarpSpecializedAdapterINS1G_15DefaultEpilogueISK_SL_SL_NS1F_6thread17LinearCombinationISK_Li1EffLNS1K_9ScaleType4KindE0ELNS_15FloatRoundStyleE2ESK_EENS1_15EpilogueDefaultEEEEEvvEEEEvNT_6ParamsE,(.L_x_338 - _ZN7cutlass13device_kernelINS_4gemm6kernel13GemmUniversalIN4cute5tupleIJiiiiEEENS1_10collective13CollectiveMmaINS1_37MainloopSm90TmaGmmaWarpSpecializedFP8ILi5ENS5_IJNS4_1CILi2EEESB_NSA_ILi1EEEEEENS1_32KernelTmaWarpSpecializedPingpongEEENS5_IJNSA_ILi64EEENSA_ILi256EEENSA_ILi128EEEEEENS_12float_e5m2_tENS5_IJlSC_lEEESK_SL_NS4_8TiledMMAINS4_8MMA_AtomIJNS4_4SM904GMMA31MMA_64x256x32_F32E5M2E5M2_SS_TNILNSP_7ScaleInE1ELSR_1EEEEEENS4_6LayoutINS5_IJSC_SC_SC_EEENS5_IJNSA_ILi0EEESW_SW_EEEEENS5_IJNS4_10UnderscoreESZ_SZ_EEEEENS4_23SM90_TMA_LOAD_MULTICASTENS4_14ComposedLayoutINS4_7SwizzleILi3ELi4ELi3EEENS4_18smem_ptr_flag_bitsILi8EEENSU_INS5_IJNSA_ILi8EEESI_EEENS5_IJSI_SC_EEEEEEEvNS4_8identityES12_S1C_vS1D_EENS_8epilogue10collective6detail29Sm90TmaWarpSpecializedAdapterINS1G_15DefaultEpilogueISK_SL_SL_NS1F_6thread17LinearCombinationISK_Li1EffLNS1K_9ScaleType4KindE0ELNS_15FloatRoundStyleE2ESK_EENS1_15EpilogueDefaultEEEEEvvEEEEvNT_6ParamsE)
        .other          _ZN7cutlass13device_kernelINS_4gemm6kernel13GemmUniversalIN4cute5tupleIJiiiiEEENS1_10collective13CollectiveMmaINS1_37MainloopSm90TmaGmmaWarpSpecializedFP8ILi5ENS5_IJNS4_1CILi2EEESB_NSA_ILi1EEEEEENS1_32KernelTmaWarpSpecializedPingpongEEENS5_IJNSA_ILi64EEENSA_ILi256EEENSA_ILi128EEEEEENS_12float_e5m2_tENS5_IJlSC_lEEESK_SL_NS4_8TiledMMAINS4_8MMA_AtomIJNS4_4SM904GMMA31MMA_64x256x32_F32E5M2E5M2_SS_TNILNSP_7ScaleInE1ELSR_1EEEEEENS4_6LayoutINS5_IJSC_SC_SC_EEENS5_IJNSA_ILi0EEESW_SW_EEEEENS5_IJNS4_10UnderscoreESZ_SZ_EEEEENS4_23SM90_TMA_LOAD_MULTICASTENS4_14ComposedLayoutINS4_7SwizzleILi3ELi4ELi3EEENS4_18smem_ptr_flag_bitsILi8EEENSU_INS5_IJNSA_ILi8EEESI_EEENS5_IJSI_SC_EEEEEEEvNS4_8identityES12_S1C_vS1D_EENS_8epilogue10collective6detail29Sm90TmaWarpSpecializedAdapterINS1G_15DefaultEpilogueISK_SL_SL_NS1F_6thread17LinearCombinationISK_Li1EffLNS1K_9ScaleType4KindE0ELNS_15FloatRoundStyleE2ESK_EENS1_15EpilogueDefaultEEEEEvvEEEEvNT_6ParamsE,@"STO_CUDA_ENTRY STV_DEFAULT"
_ZN7cutlass13device_kernelINS_4gemm6kernel13GemmUniversalIN4cute5tupleIJiiiiEEENS1_10collective13CollectiveMmaINS1_37MainloopSm90TmaGmmaWarpSpecializedFP8ILi5ENS5_IJNS4_1CILi2EEESB_NSA_ILi1EEEEEENS1_32KernelTmaWarpSpecializedPingpongEEENS5_IJNSA_ILi64EEENSA_ILi256EEENSA_ILi128EEEEEENS_12float_e5m2_tENS5_IJlSC_lEEESK_SL_NS4_8TiledMMAINS4_8MMA_AtomIJNS4_4SM904GMMA31MMA_64x256x32_F32E5M2E5M2_SS_TNILNSP_7ScaleInE1ELSR_1EEEEEENS4_6LayoutINS5_IJSC_SC_SC_EEENS5_IJNSA_ILi0EEESW_SW_EEEEENS5_IJNS4_10UnderscoreESZ_SZ_EEEEENS4_23SM90_TMA_LOAD_MULTICASTENS4_14ComposedLayoutINS4_7SwizzleILi3ELi4ELi3EEENS4_18smem_ptr_flag_bitsILi8EEENSU_INS5_IJNSA_ILi8EEESI_EEENS5_IJSI_SC_EEEEEEEvNS4_8identityES12_S1C_vS1D_EENS_8epilogue10collective6detail29Sm90TmaWarpSpecializedAdapterINS1G_15DefaultEpilogueISK_SL_SL_NS1F_6thread17LinearCombinationISK_Li1EffLNS1K_9ScaleType4KindE0ELNS_15FloatRoundStyleE2ESK_EENS1_15EpilogueDefaultEEEEEvvEEEEvNT_6ParamsE:
[----:B------:R-:W0:Y:S02]  /*0000*/  LDC R1, c[0x0][0x28] ;  /* 0x00000a00ff017b82 */ /* 0x000e240000000800 */
[----:B0-----:R-:W-:Y:S01]  /*0010*/  VIADD R1, R1, 0xfffffef0 ;  /* 0xfffffef001017836 */ /* 0x001fe20000000000 */
[----:B------:R-:W0:Y:S01]  /*0020*/  S2R R3, SR_TID.X ;  /* 0x0000000000037919 */ /* 0x000e220000002100 */
[----:B------:R-:W-:Y:S01]  /*0030*/  ELECT P0, URZ, PT ;  /* 0x00000000003f782f */ /* 0x000fe20003800000 */
[----:B------:R-:W-:Y:S01]  /*0040*/  BSSY B0, `(.L_x_0) ;  /* 0x0000014000007945 */ /* 0x000fe20003800000 */
[--C-:B0-----:R-:W-:Y:S02]  /*0050*/  SHF.R.U32.HI R0, RZ, 0x5, R3.reuse ;  /* 0x00000005ff007819 */ /* 0x101fe40000011603 */
[----:B------:R-:W-:-:S03]  /*0060*/  SHF.R.U32.HI R5, RZ, 0x7, R3 ;  /* 0x00000007ff057819 */ /* 0x000fc60000011603 */
[----:B------:R-:W0:Y:S02]  /*0070*/  SHFL.IDX PT, R2, R0, RZ, 0x1f ;  /* 0x00001fff00027589 */ /* 0x000e2400000e0000 */
[----:B0-----:R-:W-:Y:S02]  /*0080*/  R2UR UR6, R2 ;  /* 0x00000000020672ca */ /* 0x001fe400000e0000 */
[----:B------:R0:W1:Y:S11]  /*0090*/  SHFL.IDX PT, R2, R5, RZ, 0x1f ;  /* 0x00001fff05027589 */ /* 0x00007600000e0000 */
[----:B------:R-:W-:-:S02]  /*00a0*/  USHF.R.S32.HI UR4, URZ, 0x1f, UR6 ;  /* 0x0000001f3f047899 */ /* 0x000fc40008011406 */
[----:B------:R-:W-:Y:S02]  /*00b0*/  ISETP.NE.OR P0, PT, RZ, UR6, !P0 ;  /* 0x00000006ff007c0c */ /* 0x000fe4000c705670 */
[----:B------:R-:W-:-:S04]  /*00c0*/  ULEA.HI UR4, UR4, UR6, URZ, 0x2 ;  /* 0x0000000604047291 */ /* 0x000fc8000f8f103f */
[----:B------:R-:W-:-:S04]  /*00d0*/  ULOP3.LUT UR4, UR4, 0xfffffffc, URZ, 0xc0, !UPT ;  /* 0xfffffffc04047892 */ /* 0x000fc8000f8ec03f */
[----:B------:R-:W-:-:S03]  /*00e0*/  UIADD3 UR6, UR6, -UR4, URZ ;  /* 0x8000000406067290 */ /* 0x000fc6000fffe03f */
[----:B01----:R-:W-:Y:S09]  /*00f0*/  @P0 BRA `(.L_x_1) ;  /* 0x0000000000200947 */ /* 0x003ff20003800000 */
[----:B------:R-:W-:Y:S02]  /*0100*/  ULDC.64 UR4, c[0x0][0x198] ;  /* 0x0000660000047ab9 */ /* 0x000fe40000000a00 */
[----:B------:R-:W-:Y:S02]  /*0110*/  UIADD3 UR8, UP0, UR4, 0xf0, URZ ;  /* 0x000000f004087890 */ /* 0x000fe4000ff1e03f */
[----:B------:R-:W-:Y:S02]  /*0120*/  UIADD3 UR4, UP1, UR4, 0x1f0, URZ ;  /* 0x000001f004047890 */ /* 0x000fe4000ff3e03f */
[----:B------:R-:W-:Y:S02]  /*0130*/  UIADD3.X UR9, URZ, UR5, URZ, UP0, !UPT ;  /* 0x000000053f097290 */ /* 0x000fe400087fe43f */
[----:B------:R-:W-:-:S07]  /*0140*/  UIADD3.X UR5, URZ, UR5, URZ, UP1, !UPT ;  /* 0x000000053f057290 */ /* 0x000fce0008ffe43f */
[----:B------:R0:W-:Y:S02]  /*0150*/  UTMACCTL.PF [UR8] ;  /* 0x00000000080079b9 */ /* 0x0001e40008040000 */
[----:B------:R0:W-:Y:S02]  /*0160*/  UTMACCTL.PF [UR4] ;  /* 0x00000000040079b9 */ /* 0x0001e40008040000 */
[----:B0-----:R-:W-:Y:S01]  /*0170*/  NOP ;  /* 0x0000000000007918 */ /* 0x001fe20000000000 */
.L_x_1:
[----:B------:R-:W-:Y:S05]  /*0180*/  BSYNC B0 ;  /* 0x0000000000007941 */ /* 0x000fea0003800000 */
.L_x_0:
[----:B------:R-:W0:Y:S01]  /*0190*/  SHFL.IDX PT, R6, R0, RZ, 0x1f ;  /* 0x00001fff00067589 */ /* 0x000e2200000e0000 */
[----:B------:R-:W-:Y:S01]  /*01a0*/  R2UR UR13, R2 ;  /* 0x00000000020d72ca */ /* 0x000fe200000e0000 */
[----:B------:R-:W-:-:S04]  /*01b0*/  UISETP.NE.AND UP0, UPT, UR6, 0x3, UPT ;  /* 0x000000030600788c */ /* 0x000fc8000bf05270 */
[----:B------:R-:W-:-:S08]  /*01c0*/  UISETP.EQ.OR UP0, UPT, UR6, URZ, !UP0 ;  /* 0x0000003f0600728c */ /* 0x000fd0000c702670 */
[----:B------:R-:W-:Y:S02]  /*01d0*/  UIADD3 UR12, UR13, -0x1, URZ ;  /* 0xffffffff0d0c7890 */ /* 0x000fe4000fffe03f */
[----:B------:R-:W-:Y:S02]  /*01e0*/  UISETP.EQ.AND UP0, UPT, UR13, URZ, UP0 ;  /* 0x0000003f0d00728c */ /* 0x000fe40008702270 */
[----:B------:R-:W-:Y:S02]  /*01f0*/  UISETP.GE.U32.AND UP1, UPT, UR12, 0x2, UPT ;  /* 0x000000020c00788c */ /* 0x000fe4000bf26070 */
[----:B------:R-:W-:Y:S01]  /*0200*/  USEL UR15, URZ, 0x1, !UP0 ;  /* 0x000000013f0f7887 */ /* 0x000fe2000c000000 */
[----:B0-----:R-:W-:-:S03]  /*0210*/  ISETP.NE.AND P0, PT, R6, RZ, PT ;  /* 0x000000ff0600720c */ /* 0x001fc60003f05270 */
[----:B------:R-:W-:-:S10]  /*0220*/  USEL UR15, UR15, 0x2, UP1 ;  /* 0x000000020f0f7887 */ /* 0x000fd40008800000 */
[----:B------:R-:W-:Y:S05]  /*0230*/  @P0 BRA `(.L_x_2) ;  /* 0x0000000000600947 */ /* 0x000fea0003800000 */
[----:B------:R-:W0:Y:S01]  /*0240*/  S2UR UR7, SR_CgaCtaId ;  /* 0x00000000000779c3 */ /* 0x000e220000008800 */
[----:B------:R-:W-:Y:S01]  /*0250*/  UMOV UR4, 0x400 ;  /* 0x0000040000047882 */ /* 0x000fe20000000000 */
[----:B------:R-:W-:Y:S01]  /*0260*/  UMOV UR5, 0x1 ;  /* 0x0000000100057882 */ /* 0x000fe20000000000 */
[----:B------:R-:W-:Y:S01]  /*0270*/  UMOV UR8, 0x3 ;  /* 0x0000000300087882 */ /* 0x000fe20000000000 */
[----:B------:R-:W-:Y:S01]  /*0280*/  ELECT P0, URZ, PT ;  /* 0x00000000003f782f */ /* 0x000fe20003800000 */
[----:B------:R-:W-:-:S04]  /*0290*/  UIADD3 UR8, -UR8, 0x100000, URZ ;  /* 0x0010000008087890 */ /* 0x000fc8000fffe13f */
[----:B------:R-:W-:Y:S02]  /*02a0*/  USHF.L.U32 UR9, UR8, 0xb, URZ ;  /* 0x0000000b08097899 */ /* 0x000fe4000800063f */
[----:B------:R-:W-:Y:S02]  /*02b0*/  USHF.L.U32 UR8, UR8, 0x1, URZ ;  /* 0x0000000108087899 */ /* 0x000fe4000800063f */
[----:B0-----:R-:W-:Y:S02]  /*02c0*/  ULEA UR7, UR7, UR4, 0x18 ;  /* 0x0000000407077291 */ /* 0x001fe4000f8ec03f */
[----:B------:R-:W-:-:S04]  /*02d0*/  UIADD3 UR4, -UR5, 0x100000, URZ ;  /* 0x0010000005047890 */ /* 0x000fc8000fffe13f */
[----:B------:R-:W-:Y:S02]  /*02e0*/  USHF.L.U32 UR5, UR4, 0xb, URZ ;  /* 0x0000000b04057899 */ /* 0x000fe4000800063f */
[----:B------:R-:W-:Y:S01]  /*02f0*/  USHF.L.U32 UR4, UR4, 0x1, URZ ;  /* 0x0000000104047899 */ /* 0x000fe2000800063f */
[----:B------:R-:W0:Y:S11]  /*0300*/  FENCE.VIEW.ASYNC.S ;  /* 0x00000000000073c6 */ /* 0x000e360000000000 */
[----:B0-----:R0:W1:Y:S01]  /*0310*/  SYNCS.EXCH.64 URZ, [UR7], UR4 ;  /* 0x00000004073f75b2 */ /* 0x0010620008000100 */
[----:B------:R0:W2:Y:S01]  /*0320*/  SYNCS.EXCH.64 URZ, [UR7+0x28], UR8 ;  /* 0x00002808073f75b2 */ /* 0x0000a20008000100 */
[----:B------:R0:W3:Y:S01]  /*0330*/  SYNCS.EXCH.64 URZ, [UR7+0x8], UR4 ;  /* 0x00000804073f75b2 */ /* 0x0000e20008000100 */
[----:B------:R0:W4:Y:S01]  /*0340*/  SYNCS.EXCH.64 URZ, [UR7+0x30], UR8 ;  /* 0x00003008073f75b2 */ /* 0x0001220008000100 */
[----:B------:R0:W0:Y:S01]  /*0350*/  SYNCS.EXCH.64 URZ, [UR7+0x10], UR4 ;  /* 0x00001004073f75b2 */ /* 0x0000220008000100 */
[----:B------:R0:W0:Y:S01]  /*0360*/  SYNCS.EXCH.64 URZ, [UR7+0x38], UR8 ;  /* 0x00003808073f75b2 */ /* 0x0000220008000100 */
[----:B------:R0:W0:Y:S01]  /*0370*/  SYNCS.EXCH.64 URZ, [UR7+0x18], UR4 ;  /* 0x00001804073f75b2 */ /* 0x0000220008000100 */
[----:B------:R0:W0:Y:S01]  /*0380*/  SYNCS.EXCH.64 URZ, [UR7+0x40], UR8 ;  /* 0x00004008073f75b2 */ /* 0x0000220008000100 */
[----:B------:R0:W0:Y:S01]  /*0390*/  SYNCS.EXCH.64 URZ, [UR7+0x20], UR4 ;  /* 0x00002004073f75b2 */ /* 0x0000220008000100 */
[----:B------:R0:W0:Y:S01]  /*03a0*/  SYNCS.EXCH.64 URZ, [UR7+0x48], UR8 ;  /* 0x00004808073f75b2 */ /* 0x0000220008000100 */
[----:B------:R-:W-:Y:S01]  /*03b0*/  NOP ;  /* 0x0000000000007918 */ /* 0x000fe20000000000 */
.L_x_2:
[----:B------:R-:W-:Y:S01]  /*03c0*/  SHF.R.S32.HI R2, RZ, 0x1f, R3 ;  /* 0x0000001fff027819 */ /* 0x000fe20000011403 */
[----:B------:R-:W5:Y:S01]  /*03d0*/  SHFL.IDX PT, R7, R0, RZ, 0x1f ;  /* 0x00001fff00077589 */ /* 0x000f6200000e0000 */
[----:B------:R-:W1:Y:S01]  /*03e0*/  S2UR UR14, SR_CTAID.X ;  /* 0x00000000000e79c3 */ /* 0x000e620000002500 */
[----:B------:R-:W-:Y:S02]  /*03f0*/  ELECT P0, URZ, PT ;  /* 0x00000000003f782f */ /* 0x000fe40003800000 */
[----:B------:R-:W-:Y:S01]  /*0400*/  LEA.HI R2, R2, R3, RZ, 0x7 ;  /* 0x0000000302027211 */ /* 0x000fe200078f38ff */
[----:B------:R1:W2:Y:S01]  /*0410*/  SHFL.IDX PT, R10, R0, RZ, 0x1f ;  /* 0x00001fff000a7589 */ /* 0x0002a200000e0000 */
[----:B------:R-:W-:Y:S01]  /*0420*/  SHF.R.S32.HI R9, RZ, 0x1f, R6 ;  /* 0x0000001fff097819 */ /* 0x000fe20000011406 */
[----:B0-----:R-:W-:Y:S01]  /*0430*/  ULDC UR4, c[0x0][0x150] ;  /* 0x0000540000047ab9 */ /* 0x001fe20000000800 */
[----:B------:R-:W-:Y:S02]  /*0440*/  LOP3.LUT R2, R2, 0xffffff80, RZ, 0xc0, !PT ;  /* 0xffffff8002027812 */ /* 0x000fe400078ec0ff */
[----:B------:R-:W-:-:S02]  /*0450*/  ELECT P1, URZ, PT ;  /* 0x00000000003f782f */ /* 0x000fc40003820000 */
[----:B------:R-:W-:Y:S01]  /*0460*/  LEA.HI R9, R9, R6, RZ, 0x2 ;  /* 0x0000000609097211 */ /* 0x000fe200078f10ff */
[----:B------:R-:W0:Y:S01]  /*0470*/  LDC R12, c[0x0][0x144] ;  /* 0x00005100ff0c7b82 */ /* 0x000e220000000800 */
[----:B------:R-:W-:Y:S01]  /*0480*/  UMOV UR9, 0x80 ;  /* 0x0000008000097882 */ /* 0x000fe20000000000 */
[----:B------:R-:W-:Y:S01]  /*0490*/  IMAD.IADD R2, R3, 0x1, -R2 ;  /* 0x0000000103027824 */ /* 0x000fe200078e0a02 */
[----:B------:R-:W-:Y:S01]  /*04a0*/  LOP3.LUT R9, R9, 0x3ffffffc, RZ, 0xc0, !PT ;  /* 0x3ffffffc09097812 */ /* 0x000fe200078ec0ff */
[----:B------:R-:W-:Y:S01]  /*04b0*/  NOP ;  /* 0x0000000000007918 */ /* 0x000fe20000000000 */
[----:B------:R-:W-:Y:S01]  /*04c0*/  NOP ;  /* 0x0000000000007918 */ /* 0x000fe20000000000 */
[----:B------:R-:W-:Y:S02]  /*04d0*/  ISETP.NE.AND P3, PT, RZ, UR13, PT ;  /* 0x0000000dff007c0c */ /* 0x000fe4000bf65270 */
[----:B------:R-:W-:Y:S01]  /*04e0*/  SHF.R.S32.HI R13, RZ, 0x1f, R2 ;  /* 0x0000001fff0d7819 */ /* 0x000fe20000011402 */
[----:B------:R-:W-:-:S02]  /*04f0*/  IMAD.IADD R9, R6, 0x1, -R9 ;  /* 0x0000000106097824 */ /* 0x000fc400078e0a09 */
[----:B------:R-:W3:Y:S01]  /*0500*/  SHFL.IDX PT, R6, R5, RZ, 0x1f ;  /* 0x00001fff05067589 */ /* 0x000ee200000e0000 */
[----:B------:R-:W-:Y:S02]  /*0510*/  LEA.HI R4, R13, R2, RZ, 0x3 ;  /* 0x000000020d047211 */ /* 0x000fe400078f18ff */
[----:B-----5:R-:W-:Y:S02]  /*0520*/  ISETP.NE.OR P0, PT, R7, RZ, !P0 ;  /* 0x000000ff0700720c */ /* 0x020fe40004705670 */
[--C-:B------:R-:W-:Y:S02]  /*0530*/  SHF.R.S32.HI R7, RZ, 0x3, R4.reuse ;  /* 0x00000003ff077819 */ /* 0x100fe40000011404 */
[----:B------:R-:W-:Y:S02]  /*0540*/  SHF.R.S32.HI R8, RZ, 0x1f, R4 ;  /* 0x0000001fff087819 */ /* 0x000fe40000011404 */
[----:B------:R-:W5:Y:S01]  /*0550*/  S2R R4, SR_CTAID.Y ;  /* 0x0000000000047919 */ /* 0x000f620000002600 */
[----:B-1----:R-:W-:-:S02]  /*0560*/  I2FP.F32.U32 R0, UR14 ;  /* 0x0000000e00007c45 */ /* 0x002fc40008201000 */
[----:B------:R-:W-:Y:S02]  /*0570*/  LEA.HI R8, R8, R7, RZ, 0x2 ;  /* 0x0000000708087211 */ /* 0x000fe400078f10ff */
[----:B--2---:R-:W-:Y:S01]  /*0580*/  ISETP.NE.OR P1, PT, R10, RZ, !P1 ;  /* 0x000000ff0a00720c */ /* 0x004fe20004f25670 */
[----:B------:R-:W-:Y:S01]  /*0590*/  FMUL R11, R0, UR4 ;  /* 0x00000004000b7c20 */ /* 0x000fe20008400000 */
[----:B------:R-:W-:Y:S01]  /*05a0*/  LOP3.LUT R8, R8, 0xfffffffc, RZ, 0xc0, !PT ;  /* 0xfffffffc08087812 */ /* 0x000fe200078ec0ff */
[----:B------:R-:W-:Y:S01]  /*05b0*/  VOTEU.ALL UP0, P0 ;  /* 0x00000000003f7886 */ /* 0x000fe20000000000 */
[----:B------:R-:W-:-:S03]  /*05c0*/  ULDC UR4, c[0x0][0x154] ;  /* 0x0000550000047ab9 */ /* 0x000fc60000000800 */
[----:B------:R-:W1:Y:S01]  /*05d0*/  F2I.U32.TRUNC.NTZ R11, R11 ;  /* 0x0000000b000b7305 */ /* 0x000e62000020f000 */
[----:B------:R-:W-:Y:S01]  /*05e0*/  IMAD.IADD R8, R7, 0x1, -R8 ;  /* 0x0000000107087824 */ /* 0x000fe200078e0a08 */
[----:B------:R-:W2:Y:S01]  /*05f0*/  @!UP0 S2UR UR8, SR_CgaCtaId ;  /* 0x00000000000889c3 */ /* 0x000ea20000008800 */
[----:B------:R-:W-:Y:S01]  /*0600*/  @!UP0 UMOV UR7, 0x400 ;  /* 0x0000040000078882 */ /* 0x000fe20000000000 */
[----:B---3--:R-:W-:Y:S01]  /*0610*/  R2UR UR18, R6 ;  /* 0x00000000061272ca */ /* 0x008fe200000e0000 */
[----:B------:R-:W-:Y:S01]  /*0620*/  IMAD R8, R9, 0x4, R8 ;  /* 0x0000000409087824 */ /* 0x000fe200078e0208 */
[----:B------:R-:W-:Y:S01]  /*0630*/  VOTEU.ALL UP1, P1 ;  /* 0x00000000003f7886 */ /* 0x000fe20000820000 */
[----:B------:R-:W-:Y:S01]  /*0640*/  VOTEU.ALL UP2, P1 ;  /* 0x00000000003f7886 */ /* 0x000fe20000840000 */
[----:B------:R-:W-:Y:S01]  /*0650*/  VOTEU.ALL UP3, P1 ;  /* 0x00000000003f7886 */ /* 0x000fe20000860000 */
[C---:B------:R-:W-:Y:S01]  /*0660*/  IMAD.SHL.U32 R7, R8.reuse, 0x4, RZ ;  /* 0x0000000408077824 */ /* 0x040fe200078e00ff */
[----:B------:R-:W-:Y:S01]  /*0670*/  LEA.HI R0, R8, R8, RZ, 0x1 ;  /* 0x0000000808007211 */ /* 0x000fe200078f08ff */
[----:B------:R-:W3:Y:S01]  /*0680*/  @!UP1 S2UR UR11, SR_CgaCtaId ;  /* 0x00000000000b99c3 */ /* 0x000ee20000008800 */
[----:B------:R-:W-:Y:S01]  /*0690*/  @!UP1 UMOV UR10, 0x400 ;  /* 0x00000400000a9882 */ /* 0x000fe20000000000 */
[----:B------:R-:W-:Y:S01]  /*06a0*/  VOTEU.ALL UP4, P1 ;  /* 0x00000000003f7886 */ /* 0x000fe20000880000 */
[----:B------:R-:W-:Y:S01]  /*06b0*/  LOP3.LUT R9, R0, 0xfffffffe, RZ, 0xc0, !PT ;  /* 0xfffffffe00097812 */ /* 0x000fe200078ec0ff */
[----:B-1----:R-:W-:Y:S01]  /*06c0*/  IMAD.MOV R15, RZ, RZ, -R11 ;  /* 0x000000ffff0f7224 */ /* 0x002fe200078e0a0b */
[----:B------:R-:W-:Y:S01]  /*06d0*/  LOP3.LUT R16, R8, 0xc, R7, 0x78, !PT ;  /* 0x0000000c08107812 */ /* 0x000fe200078e7807 */
[----:B------:R-:W-:-:S02]  /*06e0*/  VOTEU.ALL UP5, P1 ;  /* 0x00000000003f7886 */ /* 0x000fc400008a0000 */
[----:B0-----:R-:W-:Y:S01]  /*06f0*/  IMAD R14, R12, R15, UR14 ;  /* 0x0000000e0c0e7e24 */ /* 0x001fe2000f8e020f */
[----:B-----5:R-:W-:Y:S01]  /*0700*/  I2FP.F32.U32 R0, R4 ;  /* 0x0000000400007245 */ /* 0x020fe20000201000 */
[----:B------:R-:W0:Y:S01]  /*0710*/  LDC R15, c[0x0][0x148] ;  /* 0x00005200ff0f7b82 */ /* 0x000e220000000800 */
[----:B------:R-:W-:Y:S01]  /*0720*/  IMAD.IADD R9, R8, 0x1, -R9 ;  /* 0x0000000108097824 */ /* 0x000fe200078e0a09 */
[----:B------:R1:W-:Y:S02]  /*0730*/  STL [R1+0x78], R16 ;  /* 0x0000781001007387 */ /* 0x0003e40000100800 */
[----:B------:R-:W-:Y:S01]  /*0740*/  FMUL R0, R0, UR4 ;  /* 0x0000000400007c20 */ /* 0x000fe20008400000 */
[----:B------:R-:W-:Y:S01]  /*0750*/  UMOV UR4, 0x20 ;  /* 0x0000002000047882 */ /* 0x000fe20000000000 */
[----:B------:R-:W-:Y:S01]  /*0760*/  ISETP.NE.AND P2, PT, R9, R14, PT ;  /* 0x0000000e0900720c */ /* 0x000fe20003f45270 */
[----:B--2---:R-:W-:Y:S01]  /*0770*/  @!UP0 ULEA UR7, UR8, UR7, 0x18 ;  /* 0x0000000708078291 */ /* 0x004fe2000f8ec03f */
[----:B------:R-:W2:Y:S01]  /*0780*/  LDC R8, c[0x0][0x140] ;  /* 0x00005000ff087b82 */ /* 0x000ea20000000800 */
[----:B------:R-:W-:-:S04]  /*0790*/  @!UP0 UIADD3 UR4, -UR4, 0x100000, URZ ;  /* 0x0010000004048890 */ /* 0x000fc8000fffe13f */
[----:B------:R-:W-:Y:S02]  /*07a0*/  @!UP0 USHF.L.U32 UR5, UR4, 0xb, URZ ;  /* 0x0000000b04058899 */ /* 0x000fe4000800063f */
[----:B------:R-:W-:Y:S01]  /*07b0*/  @!UP0 USHF.L.U32 UR4, UR4, 0x1, URZ ;  /* 0x0000000104048899 */ /* 0x000fe2000800063f */
[----:B------:R-:W5:Y:S01]  /*07c0*/  F2I.U32.TRUNC.NTZ R0, R0 ;  /* 0x0000000000007305 */ /* 0x000f62000020f000 */
[----:B------:R-:W-:-:S04]  /*07d0*/  @!UP1 UIADD3 UR8, -UR9, 0x100000, URZ ;  /* 0x0010000009089890 */ /* 0x000fc8000fffe13f */
[----:B------:R-:W-:Y:S02]  /*07e0*/  @!UP1 USHF.L.U32 UR9, UR8, 0xb, URZ ;  /* 0x0000000b08099899 */ /* 0x000fe4000800063f */
[----:B------:R-:W-:Y:S01]  /*07f0*/  @!UP1 USHF.L.U32 UR8, UR8, 0x1, URZ ;  /* 0x0000000108089899 */ /* 0x000fe2000800063f */
[----:B------:R-:W-:Y:S01]  /*0800*/  VOTEU.ALL UP0, P0 ;  /* 0x00000000003f7886 */ /* 0x000fe20000000000 */
[----:B---3--:R-:W-:Y:S01]  /*0810*/  @!UP1 ULEA UR10, UR11, UR10, 0x18 ;  /* 0x0000000a0b0a9291 */ /* 0x008fe2000f8ec03f */
[----:B------:R-:W-:Y:S01]  /*0820*/  VOTEU.ALL UP1, P0 ;  /* 0x00000000003f7886 */ /* 0x000fe20000020000 */
[----:B------:R-:W-:-:S04]  /*0830*/  LOP3.LUT P0, RZ, R2, 0x7, RZ, 0xc0, !PT ;  /* 0x0000000702ff7812 */ /* 0x000fc8000780c0ff */
[C---:B------:R-:W-:Y:S01]  /*0840*/  ISETP.LT.U32.AND P0, PT, R16.reuse, 0x4, !P0 ;  /* 0x000000041000780c */ /* 0x040fe20004701070 */
[----:B------:R-:W3:Y:S02]  /*0850*/  FENCE.VIEW.ASYNC.S ;  /* 0x00000000000073c6 */ /* 0x000ee40000000000 */
[----:B---3--:R1:W3:Y:S01]  /*0860*/  @!UP0 SYNCS.EXCH.64 URZ, [UR7+0x80], UR4 ;  /* 0x00008004073f85b2 */ /* 0x0082e20008000100 */
[----:B-----5:R-:W-:Y:S01]  /*0870*/  IMAD.MOV R18, RZ, RZ, -R0 ;  /* 0x000000ffff127224 */ /* 0x020fe200078e0a00 */
[----:B------:R-:W-:-:S03]  /*0880*/  @P2 LEA.HI R0, R16, R16, RZ, 0x1 ;  /* 0x0000001010002211 */ /* 0x000fc600078f08ff */
[----:B0-----:R-:W-:Y:S01]  /*0890*/  IMAD R7, R15, R18, R4 ;  /* 0x000000120f077224 */ /* 0x001fe200078e0204 */
[----:B------:R-:W-:Y:S02]  /*08a0*/  @P2 SHF.R.S32.HI R0, RZ, 0x1, R0 ;  /* 0x00000001ff002819 */ /* 0x000fe40000011400 */
[----:B--2---:R-:W-:Y:S02]  /*08b0*/  ISETP.EQ.U32.AND P1, PT, R8, 0x1, PT ;  /* 0x000000010800780c */ /* 0x004fe40003f22070 */
[----:B------:R-:W-:Y:S01]  /*08c0*/  @P2 ISETP.NE.AND P4, PT, R0, R7, PT ;  /* 0x000000070000220c */ /* 0x000fe20003f85270 */
[----:B------:R-:W-:Y:S01]  /*08d0*/  IMAD.MOV.U32 R0, RZ, RZ, 0x1 ;  /* 0x00000001ff007424 */ /* 0x000fe200078e00ff */
[----:B------:R-:W-:Y:S02]  /*08e0*/  SEL R7, RZ, 0x1, !P0 ;  /* 0x00000001ff077807 */ /* 0x000fe40004000000 */
[----:B------:R-:W-:Y:S01]  /*08f0*/  @P2 SEL R0, RZ, 0x1, P4 ;  /* 0x00000001ff002807 */ /* 0x000fe20002000000 */
[----:B------:R1:W0:Y:S01]  /*0900*/  @!UP1 SYNCS.EXCH.64 URZ, [UR7+0x88], UR4 ;  /* 0x00008804073f95b2 */ /* 0x0002220008000100 */
[----:B------:R-:W-:-:S02]  /*0910*/  NOP ;  /* 0x0000000000007918 */ /* 0x000fc40000000000 */
[----:B------:R-:W-:-:S05]  /*0920*/  LOP3.LUT R0, R0, R7, RZ, 0xc0, !PT ;  /* 0x0000000700007212 */ /* 0x000fca00078ec0ff */
[----:B------:R1:W-:Y:S01]  /*0930*/  STL [R1+0x70], R0 ;  /* 0x0000700001007387 */ /* 0x0003e20000100800 */
[----:B------:R1:W2:Y:S01]  /*0940*/  @!UP2 SYNCS.EXCH.64 URZ, [UR10+0x60], UR8 ;  /* 0x000060080a3fa5b2 */ /* 0x0002a20008000100 */
[----:B------:R1:W0:Y:S01]  /*0950*/  @!UP3 SYNCS.EXCH.64 URZ, [UR10+0x68], UR8 ;  /* 0x000068080a3fb5b2 */ /* 0x0002220008000100 */
[----:B------:R1:W0:Y:S01]  /*0960*/  @!UP4 SYNCS.EXCH.64 URZ, [UR10+0x70], UR8 ;  /* 0x000070080a3fc5b2 */ /* 0x0002220008000100 */
[----:B------:R1:W0:Y:S01]  /*0970*/  @!UP5 SYNCS.EXCH.64 URZ, [UR10+0x78], UR8 ;  /* 0x000078080a3fd5b2 */ /* 0x0002220008000100 */
[----:B------:R-:W-:Y:S01]  /*0980*/  NOP ;  /* 0x0000000000007918 */ /* 0x000fe20000000000 */
[----:B---3--:R-:W-:Y:S05]  /*0990*/  @!P1 BRA `(.L_x_3) ;  /* 0x0000000000089947 */ /* 0x008fea0003800000 */
[----:B0-2-4-:R-:W-:Y:S01]  /*09a0*/  UCGABAR_ARV ;  /* 0x00000000000079c7 */ /* 0x015fe20008000000 */
[----:B------:R-:W-:Y:S05]  /*09b0*/  BRA `(.L_x_4) ;  /* 0x0000000000047947 */ /* 0x000fea0003800000 */
.L_x_3:
[----:B0-2-4-:R-:W-:Y:S01]  /*09c0*/  NOP ;  /* 0x0000000000007918 */ /* 0x015fe20000000000 */
.L_x_4:
[----:B-1----:R-:W-:Y:S01]  /*09d0*/  ULDC.64 UR4, c[0x0][0x598] ;  /* 0x0001660000047ab9 */ /* 0x002fe20000000a00 */
[----:B------:R-:W-:Y:S01]  /*09e0*/  ULDC.64 UR20, c[0x0][0x208] ;  /* 0x0000820000147ab9 */ /* 0x000fe20000000a00 */
[----:B------:R-:W-:-:S04]  /*09f0*/  ISETP.NE.U32.AND P0, PT, RZ, UR4, PT ;  /* 0x00000004ff007c0c */ /* 0x000fc8000bf05070 */
[----:B------:R-:W-:-:S13]  /*0a00*/  ISETP.NE.AND.EX P0, PT, RZ, UR5, PT, P0 ;  /* 0x00000005ff007c0c */ /* 0x000fda000bf05300 */
[----:B------:R-:W-:Y:S05]  /*0a10*/  @!P0 BRA `(.L_x_5) ;  /* 0x0000000000208947 */ /* 0x000fea0003800000 */
[----:B------:R-:W0:Y:S02]  /*0a20*/  LDC.64 R6, c[0x0][0x598] ;  /* 0x00016600ff067b82 */ /* 0x000e240000000a00 */
[----:B0-----:R-:W2:Y:S02]  /*0a30*/  LDG.E.64 R6, desc[UR20][R6.64] ;  /* 0x0000001406067981 */ /* 0x001ea4000c1e1b00 */
[----:B--2---:R-:W-:-:S04]  /*0a40*/  ISETP.NE.U32.AND P0, PT, R6, RZ, PT ;  /* 0x000000ff0600720c */ /* 0x004fc80003f05070 */
[----:B------:R-:W-:-:S13]  /*0a50*/  ISETP.NE.AND.EX P0, PT, R7, RZ, PT, P0 ;  /* 0x000000ff0700720c */ /* 0x000fda0003f05300 */
[----:B------:R-:W-:Y:S05]  /*0a60*/  @!P0 BRA `(.L_x_5) ;  /* 0x00000000000c8947 */ /* 0x000fea0003800000 */
[----:B------:R-:W2:Y:S02]  /*0a70*/  LD.E R6, desc[UR20][R6.64] ;  /* 0x0000001406067980 */ /* 0x000ea4000c101900 */
[----:B--2---:R-:W-:Y:S01]  /*0a80*/  R2UR UR32, R6 ;  /* 0x00000000062072ca */ /* 0x004fe200000e0000 */
[----:B------:R-:W-:-:S14]  /*0a90*/  BRA `(.L_x_6) ;  /* 0x0000000000247947 */ /* 0x000fdc0003800000 */
.L_x_5:
[----:B------:R-:W-:Y:S02]  /*0aa0*/  ULDC.64 UR4, c[0x0][0x588] ;  /* 0x0001620000047ab9 */ /* 0x000fe40000000a00 */
[----:B------:R-:W-:-:S04]  /*0ab0*/  ISETP.NE.U32.AND P0, PT, RZ, UR4, PT ;  /* 0x00000004ff007c0c */ /* 0x000fc8000bf05070 */
[----:B------:R-:W-:-:S13]  /*0ac0*/  ISETP.NE.AND.EX P0, PT, RZ, UR5, PT, P0 ;  /* 0x00000005ff007c0c */ /* 0x000fda000bf05300 */
[----:B------:R-:W-:Y:S05]  /*0ad0*/  @!P0 BRA `(.L_x_7) ;  /* 0x0000000000108947 */ /* 0x000fea0003800000 */
[----:B------:R-:W0:Y:S02]  /*0ae0*/  LDC.64 R6, c[0x0][0x588] ;  /* 0x00016200ff067b82 */ /* 0x000e240000000a00 */
[----:B0-----:R-:W2:Y:S02]  /*0af0*/  LDG.E R6, desc[UR20][R6.64] ;  /* 0x0000001406067981 */ /* 0x001ea4000c1e1900 */
[----:B--2---:R-:W-:Y:S01]  /*0b00*/  R2UR UR32, R6 ;  /* 0x00000000062072ca */ /* 0x004fe200000e0000 */
[----:B------:R-:W-:-:S14]  /*0b10*/  BRA `(.L_x_6) ;  /* 0x0000000000047947 */ /* 0x000fdc0003800000 */
.L_x_7:
[----:B------:R-:W-:-:S05]  /*0b20*/  ULDC UR32, c[0x0][0x580] ;  /* 0x0001600000207ab9 */ /* 0x000fca0000000800 */
.L_x_6:
[----:B------:R-:W-:Y:S02]  /*0b30*/  ULDC.64 UR4, c[0x0][0x5a0] ;  /* 0x0001680000047ab9 */ /* 0x000fe40000000a00 */
        /* <DEDUP_REMOVED lines=11> */
.L_x_8:
        /* <DEDUP_REMOVED lines=8> */
.L_x_10:
[----:B------:R-:W-:-:S05]  /*0c70*/  ULDC UR31, c[0x0][0x584] ;  /* 0x00016100001f7ab9 */ /* 0x000fca0000000800 */
.L_x_9:
[----:B------:R-:W0:Y:S01]  /*0c80*/  LDC R0, c[0x0][0x65c] ;  /* 0x00019700ff007b82 */ /* 0x000e220000000800 */
[----:B------:R-:W-:Y:S01]  /*0c90*/  IMAD.U32 R6, RZ, RZ, UR14 ;  /* 0x0000000eff067e24 */ /* 0x000fe2000f8e00ff */
[----:B------:R-:W-:Y:S01]  /*0ca0*/  UISETP.NE.AND UP0, UPT, UR13, 0x2, UPT ;  /* 0x000000020d00788c */ /* 0x000fe2000bf05270 */
[----:B------:R-:W-:Y:S01]  /*0cb0*/  IMAD.MOV.U32 R7, RZ, RZ, RZ ;  /* 0x000000ffff077224 */ /* 0x000fe200078e00ff */
[----:B------:R-:W-:Y:S01]  /*0cc0*/  ULDC UR7, c[0x0][0x28c] ;  /* 0x0000a30000077ab9 */ /* 0x000fe20000000800 */
[----:B------:R-:W-:Y:S01]  /*0cd0*/  UMOV UR5, URZ ;  /* 0x0000003f00057c82 */ /* 0x000fe20008000000 */
[----:B------:R-:W-:Y:S02]  /*0ce0*/  UIADD3 UR7, UR7, 0x7f, URZ ;  /* 0x0000007f07077890 */ /* 0x000fe4000fffe03f */
[----:B------:R-:W-:Y:S01]  /*0cf0*/  PLOP3.LUT P0, PT, PT, PT, UP0, 0x80, 0x0 ;  /* 0x000000000000781c */ /* 0x000fe20003f0f008 */
[----:B------:R-:W-:Y:S01]  /*0d00*/  UMOV UR4, URZ ;  /* 0x0000003f00047c82 */ /* 0x000fe20008000000 */
[----:B------:R-:W-:Y:S01]  /*0d10*/  USHF.R.S32.HI UR10, URZ, 0x1f, UR7 ;  /* 0x0000001f3f0a7899 */ /* 0x000fe20008011407 */
[----:B------:R-:W-:-:S03]  /*0d20*/  ULDC.64 UR22, c[0x0][0x650] ;  /* 0x0001940000167ab9 */ /* 0x000fc60000000a00 */
[----:B------:R-:W-:Y:S01]  /*0d30*/  ULEA.HI UR10, UR10, UR7, URZ, 0x7 ;  /* 0x000000070a0a7291 */ /* 0x000fe2000f8f383f */
[----:B0-----:R-:W-:-:S13]  /*0d40*/  ISETP.NE.AND P2, PT, R0, 0x1, PT ;  /* 0x000000010000780c */ /* 0x001fda0003f45270 */
[----:B------:R-:W0:Y:S01]  /*0d50*/  @P2 LDC R9, c[0x0][0x10] ;  /* 0x00000400ff092b82 */ /* 0x000e220000000800 */
[----:B------:R-:W-:-:S07]  /*0d60*/  @P2 IMAD.MOV.U32 R5, RZ, RZ, RZ ;  /* 0x000000ffff052224 */ /* 0x000fce00078e00ff */
[----:B------:R-:W1:Y:S01]  /*0d70*/  @!P2 LDC R11, c[0x0][0xc] ;  /* 0x00000300ff0bab82 */ /* 0x000e620000000800 */
[----:B------:R-:W-:Y:S01]  /*0d80*/  ULDC UR8, c[0x0][0xc] ;  /* 0x0000030000087ab9 */ /* 0x000fe20000000800 */
[----:B------:R-:W-:Y:S01]  /*0d90*/  ULDC UR9, c[0x0][0x10] ;  /* 0x0000040000097ab9 */ /* 0x000fe20000000800 */
[----:B------:R-:W-:Y:S01]  /*0da0*/  ULDC UR7, c[0x0][0x14] ;  /* 0x0000050000077ab9 */ /* 0x000fe20000000800 */
[----:B------:R-:W-:-:S04]  /*0db0*/  UIMAD.WIDE.U32 UR8, UR8, UR9, URZ ;  /* 0x00000009080872a5 */ /* 0x000fc8000f8e003f */
[----:B------:R-:W-:Y:S02]  /*0dc0*/  UIMAD.WIDE.U32 UR16, UR8, UR7, URZ ;  /* 0x00000007081072a5 */ /* 0x000fe4000f8e003f */
[----:B------:R-:W-:-:S04]  /*0dd0*/  UIMAD UR13, UR9, UR7, URZ ;  /* 0x00000007090d72a4 */ /* 0x000fc8000f8e023f */
[----:B------:R-:W-:Y:S01]  /*0de0*/  UIADD3 UR13, UR17, UR13, URZ ;  /* 0x0000000d110d7290 */ /* 0x000fe2000fffe03f */
[----:B0-----:R-:W-:Y:S01]  /*0df0*/  @P2 IMAD.WIDE.U32 R8, R9, UR14, R4 ;  /* 0x0000000e09082c25 */ /* 0x001fe2000f8e0004 */
[----:B------:R-:W-:-:S03]  /*0e00*/  USHF.R.S32.HI UR14, URZ, 0x7, UR10 ;  /* 0x000000073f0e7899 */ /* 0x000fc6000801140a */
[----:B------:R-:W-:Y:S02]  /*0e10*/  @P2 IMAD.MOV.U32 R12, RZ, RZ, R8 ;  /* 0x000000ffff0c2224 */ /* 0x000fe400078e0008 */
[----:B-1----:R-:W-:-:S04]  /*0e20*/  @!P2 IMAD.WIDE.U32 R6, R4, R11, R6 ;  /* 0x0000000b0406a225 */ /* 0x002fc800078e0006 */
[----:B------:R-:W-:Y:S02]  /*0e30*/  @P2 IMAD.MOV.U32 R11, RZ, RZ, RZ ;  /* 0x000000ffff0b2224 */ /* 0x000fe400078e00ff */
[----:B------:R-:W-:Y:S02]  /*0e40*/  @!P2 IMAD.MOV.U32 R12, RZ, RZ, R6 ;  /* 0x000000ffff0ca224 */ /* 0x000fe400078e0006 */
[----:B------:R-:W-:Y:S02]  /*0e50*/  @P2 IMAD.IADD R10, R9, 0x1, R11 ;  /* 0x00000001090a2824 */ /* 0x000fe400078e020b */
[----:B------:R-:W-:Y:S01]  /*0e60*/  @!P2 IMAD.MOV.U32 R10, RZ, RZ, R7 ;  /* 0x000000ffff0aa224 */ /* 0x000fe200078e0007 */
[----:B------:R0:W-:Y:S03]  /*0e70*/  STL [R1+0x80], R12 ;  /* 0x0000800c01007387 */ /* 0x0001e60000100800 */
[----:B------:R-:W-:Y:S01]  /*0e80*/  IMAD.MOV.U32 R16, RZ, RZ, R10 ;  /* 0x000000ffff107224 */ /* 0x000fe200078e000a */
[----:B------:R0:W-:Y:S01]  /*0e90*/  STL [R1+0x7c], R10 ;  /* 0x00007c0a01007387 */ /* 0x0001e20000100800 */
[----:B------:R-:W-:Y:S05]  /*0ea0*/  @P0 BRA `(.L_x_11) ;  /* 0x0000000000280947 */ /* 0x000fea0003800000 */
[----:B0-----:R-:W-:Y:S01]  /*0eb0*/  IADD3 R12, P0, R12, UR16, RZ ;  /* 0x000000100c0c7c10 */ /* 0x001fe2000ff1e0ff */
[----:B------:R-:W-:Y:S02]  /*0ec0*/  UISETP.GE.U32.AND UP0, UPT, UR14, 0x5, UPT ;  /* 0x000000050e00788c */ /* 0x000fe4000bf06070 */
[----:B------:R-:W-:Y:S01]  /*0ed0*/  UIMAD.WIDE.U32 UR4, UR14, -0x33333333, URZ ;  /* 0xcccccccd0e0478a5 */ /* 0x000fe2000f8e003f */
[----:B------:R-:W-:Y:S01]  /*0ee0*/  IADD3.X R16, R16, UR13, RZ, P0, !PT ;  /* 0x0000000d10107c10 */ /* 0x000fe200087fe4ff */
[----:B------:R1:W-:Y:S02]  /*0ef0*/  STL [R1+0x80], R12 ;  /* 0x0000800c01007387 */ /* 0x0003e40000100800 */
[----:B------:R-:W-:Y:S02]  /*0f00*/  USHF.R.U32.HI UR5, URZ, 0x2, UR5 ;  /* 0x000000023f057899 */ /* 0x000fe40008011605 */
[----:B------:R1:W-:Y:S01]  /*0f10*/  STL [R1+0x7c], R16 ;  /* 0x00007c1001007387 */ /* 0x0003e20000100800 */
[----:B------:R-:W-:-:S02]  /*0f20*/  UMOV UR4, URZ ;  /* 0x0000003f00047c82 */ /* 0x000fc40008000000 */
[----:B------:R-:W-:Y:S02]  /*0f30*/  @UP0 ULOP3.LUT UR4, UR5, 0x1, URZ, 0xc0, !UPT ;  /* 0x0000000105040892 */ /* 0x000fe4000f8ec03f */
[----:B------:R-:W-:-:S12]  /*0f40*/  UIMAD UR5, UR5, -0x5, UR14 ;  /* 0xfffffffb050578a4 */ /* 0x000fd8000f8e020e */
.L_x_11:
[----:B------:R-:W-:Y:S01]  /*0f50*/  IMAD.MOV.U32 R8, RZ, RZ, -0x1 ;  /* 0xffffffffff087424 */ /* 0x000fe200078e00ff */
[----:B------:R-:W-:Y:S01]  /*0f60*/  ISETP.GE.U32.AND P0, PT, R12, UR22, PT ;  /* 0x000000160c007c0c */ /* 0x000fe2000bf06070 */
[----:B------:R-:W-:Y:S01]  /*0f70*/  IMAD.MOV.U32 R6, RZ, RZ, -0x1 ;  /* 0xffffffffff067424 */ /* 0x000fe200078e00ff */
[----:B------:R-:W-:Y:S01]  /*0f80*/  PRMT R0, RZ, 0x7610, R0 ;  /* 0x00007610ff007816 */ /* 0x000fe20000000000 */
[----:B------:R-:W-:Y:S01]  /*0f90*/  IMAD.MOV.U32 R7, RZ, RZ, -0x1 ;  /* 0xffffffffff077424 */ /* 0x000fe200078e00ff */
[----:B------:R2:W-:Y:S01]  /*0fa0*/  STL [R1+0x84], R8 ;  /* 0x0000840801007387 */ /* 0x0005e20000100800 */
[----:B------:R-:W-:-:S03]  /*0fb0*/  ISETP.GE.U32.AND.EX P0, PT, R16, UR23, PT, P0 ;  /* 0x0000001710007c0c */ /* 0x000fc6000bf06100 */
[----:B------:R2:W-:Y:S04]  /*0fc0*/  STL [R1+0x74], R6 ;  /* 0x0000740601007387 */ /* 0x0005e80000100800 */
[----:B------:R2:W-:Y:S06]  /*0fd0*/  STL [R1+0x88], R7 ;  /* 0x0000880701007387 */ /* 0x0005ec0000100800 */
[----:B------:R-:W-:Y:S05]  /*0fe0*/  @P0 BRA `(.L_x_12) ;  /* 0x0000000400380947 */ /* 0x000fea0003800000 */
[----:B------:R-:W3:Y:S01]  /*0ff0*/  LDC.64 R20, c[0x0][0x628] ;  /* 0x00018a00ff147b82 */ /* 0x000ee20000000a00 */
[----:B--2---:R-:W-:Y:S02]  /*1000*/  IMAD.MOV.U32 R6, RZ, RZ, R12 ;  /* 0x000000ffff067224 */ /* 0x004fe400078e000c */
[----:B------:R-:W-:-:S05]  /*1010*/  IMAD.MOV.U32 R7, RZ, RZ, R16 ;  /* 0x000000ffff077224 */ /* 0x000fca00078e0010 */
[----:B------:R-:W2:Y:S08]  /*1020*/  LDC R0, c[0x0][0x630] ;  /* 0x00018c00ff007b82 */ /* 0x000eb00000000800 */
[----:B------:R-:W4:Y:S01]  /*1030*/  LDC.64 R22, c[0x0][0x620] ;  /* 0x00018800ff167b82 */ /* 0x000f220000000a00 */
[----:B---3--:R-:W-:-:S04]  /*1040*/  ISETP.NE.U32.AND P0, PT, R20, RZ, PT ;  /* 0x000000ff1400720c */ /* 0x008fc80003f05070 */
[----:B------:R-:W-:-:S13]  /*1050*/  ISETP.NE.AND.EX P0, PT, R21, RZ, PT, P0 ;  /* 0x000000ff1500720c */ /* 0x000fda0003f05300 */
[----:B--2-4-:R-:W-:Y:S05]  /*1060*/  @!P0 BRA `(.L_x_13) ;  /* 0x0000000000288947 */ /* 0x014fea0003800000 */
[----:B------:R-:W2:Y:S02]  /*1070*/  LDC R11, c[0x0][0x634] ;  /* 0x00018d00ff0b7b82 */ /* 0x000ea40000000800 */
[----:B--2---:R-:W-:-:S05]  /*1080*/  IADD3 R11, P0, R12, R11, RZ ;  /* 0x0000000b0c0b7210 */ /* 0x004fca0007f1e0ff */
[----:B------:R-:W-:-:S04]  /*1090*/  IMAD.X R17, RZ, RZ, R16, P0 ;  /* 0x000000ffff117224 */ /* 0x000fc800000e0610 */
[----:B------:R-:W-:-:S04]  /*10a0*/  IMAD.WIDE.U32 R6, R17, R20, RZ ;  /* 0x0000001411067225 */ /* 0x000fc800078e00ff */
[----:B------:R-:W-:-:S04]  /*10b0*/  IMAD.WIDE.U32 R8, P0, R11, R21, R6 ;  /* 0x000000150b087225 */ /* 0x000fc80007800006 */
[----:B------:R-:W-:-:S04]  /*10c0*/  IMAD.WIDE.U32 R6, R11, R20, RZ ;  /* 0x000000140b067225 */ /* 0x000fc800078e00ff */
[----:B------:R-:W-:Y:S01]  /*10d0*/  IMAD.X R11, RZ, RZ, RZ, P0 ;  /* 0x000000ffff0b7224 */ /* 0x000fe200000e06ff */
[----:B------:R-:W-:Y:S01]  /*10e0*/  IADD3 RZ, P0, R7, R8, RZ ;  /* 0x0000000807ff7210 */ /* 0x000fe20007f1e0ff */
[----:B0-----:R-:W-:-:S04]  /*10f0*/  IMAD.MOV.U32 R10, RZ, RZ, R9 ;  /* 0x000000ffff0a7224 */ /* 0x001fc800078e0009 */
[----:B------:R-:W-:-:S08]  /*1100*/  IMAD.WIDE.U32.X R6, R17, R21, R10, P0 ;  /* 0x0000001511067225 */ /* 0x000fd000000e040a */
.L_x_13:
[----:B------:R-:W2:Y:S01]  /*1110*/  LDC.64 R24, c[0x0][0x640] ;  /* 0x00019000ff187b82 */ /* 0x000ea20000000a00 */
[-CC-:B------:R-:W-:Y:S01]  /*1120*/  SHF.R.U64 R27, R6, R0.reuse, R7.reuse ;  /* 0x00000000061b7219 */ /* 0x180fe20000001207 */
[----:B------:R-:W-:Y:S01]  /*1130*/  IMAD.MOV.U32 R6, RZ, RZ, R12 ;  /* 0x000000ffff067224 */ /* 0x000fe200078e000c */
[----:B------:R-:W-:Y:S02]  /*1140*/  SHF.R.U32.HI R0, RZ, R0, R7 ;  /* 0x00000000ff007219 */ /* 0x000fe40000011607 */
[----:B------:R-:W-:-:S03]  /*1150*/  IADD3 R9, P0, RZ, -R27, RZ ;  /* 0x8000001bff097210 */ /* 0x000fc60007f1e0ff */
[----:B------:R-:W1:Y:S02]  /*1160*/  LDC R8, c[0x0][0x618] ;  /* 0x00018600ff087b82 */ /* 0x000e640000000800 */
[----:B------:R-:W-:-:S04]  /*1170*/  IMAD.X R7, RZ, RZ, ~R0, P0 ;  /* 0x000000ffff077224 */ /* 0x000fc800000e0e00 */
[-C--:B------:R-:W-:Y:S02]  /*1180*/  IMAD R0, R7, R22.reuse, RZ ;  /* 0x0000001607007224 */ /* 0x080fe400078e02ff */
[----:B0-----:R-:W0:Y:S01]  /*1190*/  LDC R10, c[0x0][0x608] ;  /* 0x00018200ff0a7b82 */ /* 0x001e220000000800 */
[----:B------:R-:W-:Y:S02]  /*11a0*/  IMAD.MOV.U32 R7, RZ, RZ, R16 ;  /* 0x000000ffff077224 */ /* 0x000fe400078e0010 */
[----:B------:R-:W-:-:S05]  /*11b0*/  IMAD.WIDE.U32 R6, R9, R22, R6 ;  /* 0x0000001609067225 */ /* 0x000fca00078e0006 */
[----:B------:R-:W3:Y:S01]  /*11c0*/  LDC R21, c[0x0][0x658] ;  /* 0x00019600ff157b82 */ /* 0x000ee20000000800 */
[----:B------:R-:W-:Y:S01]  /*11d0*/  IMAD R9, R9, R23, R0 ;  /* 0x0000001709097224 */ /* 0x000fe200078e0200 */
[----:B--2---:R-:W-:Y:S01]  /*11e0*/  ISETP.NE.U32.AND P0, PT, R24, RZ, PT ;  /* 0x000000ff1800720c */ /* 0x004fe20003f05070 */
[----:B------:R-:W-:Y:S02]  /*11f0*/  IMAD.MOV.U32 R0, RZ, RZ, -0x1 ;  /* 0xffffffffff007424 */ /* 0x000fe400078e00ff */
[----:B------:R-:W-:Y:S01]  /*1200*/  IMAD.IADD R7, R7, 0x1, R9 ;  /* 0x0000000107077824 */ /* 0x000fe200078e0209 */
[----:B------:R-:W-:Y:S01]  /*1210*/  ISETP.NE.AND.EX P0, PT, R25, RZ, PT, P0 ;  /* 0x000000ff1900720c */ /* 0x000fe20003f05300 */
[----:B------:R-:W-:Y:S01]  /*1220*/  IMAD.MOV.U32 R22, RZ, RZ, 0x1 ;  /* 0x00000001ff167424 */ /* 0x000fe200078e00ff */
[----:B------:R-:W2:Y:S02]  /*1230*/  LDC R19, c[0x0][0x600] ;  /* 0x00018000ff137b82 */ /* 0x000ea40000000800 */
[----:B-1----:R-:W-:-:S02]  /*1240*/  SHF.R.U64 R16, R6, R8, R7 ;  /* 0x0000000806107219 */ /* 0x002fc40000001207 */
[----:B------:R-:W-:-:S04]  /*1250*/  SHF.R.U32.HI R7, RZ, R8, R7 ;  /* 0x00000008ff077219 */ /* 0x000fc80000011607 */
[----:B------:R-:W1:Y:S01]  /*1260*/  LDC R20, c[0x0][0x648] ;  /* 0x00019200ff147b82 */ /* 0x000e620000000800 */
[-CC-:B0-----:R-:W-:Y:S02]  /*1270*/  SHF.R.U64 R29, R16, R10.reuse, R7.reuse ;  /* 0x0000000a101d7219 */ /* 0x181fe40000001207 */
[----:B------:R-:W-:-:S05]  /*1280*/  SHF.R.U32.HI R6, RZ, R10, R7 ;  /* 0x0000000aff067219 */ /* 0x000fca0000011607 */
[----:B------:R-:W0:Y:S01]  /*1290*/  LDC R23, c[0x0][0x638] ;  /* 0x00018e00ff177b82 */ /* 0x000e220000000800 */
[-CC-:B---3--:R-:W-:Y:S02]  /*12a0*/  SHF.R.U64 R28, R29, R21.reuse, R6.reuse ;  /* 0x000000151d1c7219 */ /* 0x188fe40000001206 */
[-C--:B------:R-:W-:Y:S02]  /*12b0*/  SHF.L.U32 R0, R0, R21.reuse, RZ ;  /* 0x0000001500007219 */ /* 0x080fe400000006ff */
[----:B------:R-:W-:Y:S01]  /*12c0*/  SHF.R.U32.HI R7, RZ, R21, R6 ;  /* 0x00000015ff077219 */ /* 0x000fe20000011606 */
[----:B------:R-:W-:Y:S01]  /*12d0*/  IMAD.MOV.U32 R6, RZ, RZ, R28 ;  /* 0x000000ffff067224 */ /* 0x000fe200078e001c */
[----:B------:R-:W-:Y:S01]  /*12e0*/  LOP3.LUT R12, RZ, R0, RZ, 0x33, !PT ;  /* 0x00000000ff0c7212 */ /* 0x000fe200078e33ff */
[----:B------:R-:W3:Y:S01]  /*12f0*/  LDC R26, c[0x0][0x610] ;  /* 0x00018400ff1a7b82 */ /* 0x000ee20000000800 */
[----:B------:R-:W-:Y:S05]  /*1300*/  @!P0 BRA `(.L_x_14) ;  /* 0x0000000000288947 */ /* 0x000fea0003800000 */
[----:B------:R-:W4:Y:S02]  /*1310*/  LDC R11, c[0x0][0x64c] ;  /* 0x00019300ff0b7b82 */ /* 0x000f240000000800 */
[----:B----4-:R-:W-:-:S05]  /*1320*/  IADD3 R11, P0, R28, R11, RZ ;  /* 0x0000000b1c0b7210 */ /* 0x010fca0007f1e0ff */
[----:B------:R-:W-:-:S04]  /*1330*/  IMAD.X R17, RZ, RZ, R7, P0 ;  /* 0x000000ffff117224 */ /* 0x000fc800000e0607 */
[----:B------:R-:W-:-:S04]  /*1340*/  IMAD.WIDE.U32 R6, R17, R24, RZ ;  /* 0x0000001811067225 */ /* 0x000fc800078e00ff */
[----:B------:R-:W-:-:S04]  /*1350*/  IMAD.WIDE.U32 R8, P0, R11, R25, R6 ;  /* 0x000000190b087225 */ /* 0x000fc80007800006 */
[----:B------:R-:W-:-:S04]  /*1360*/  IMAD.WIDE.U32 R6, R11, R24, RZ ;  /* 0x000000180b067225 */ /* 0x000fc800078e00ff */
[----:B------:R-:W-:Y:S01]  /*1370*/  IMAD.X R11, RZ, RZ, RZ, P0 ;  /* 0x000000ffff0b7224 */ /* 0x000fe200000e06ff */
[----:B------:R-:W-:Y:S01]  /*1380*/  IADD3 RZ, P0, R7, R8, RZ ;  /* 0x0000000807ff7210 */ /* 0x000fe20007f1e0ff */
[----:B------:R-:W-:-:S04]  /*1390*/  IMAD.MOV.U32 R10, RZ, RZ, R9 ;  /* 0x000000ffff0a7224 */ /* 0x000fc800078e0009 */
[----:B------:R-:W-:-:S08]  /*13a0*/  IMAD.WIDE.U32.X R6, R17, R25, R10, P0 ;  /* 0x0000001911067225 */ /* 0x000fd000000e040a */
.L_x_14:
[----:B-1----:R-:W-:Y:S01]  /*13b0*/  SHF.R.U64 R6, R6, R20, R7 ;  /* 0x0000001406067219 */ /* 0x002fe20000001207 */
[----:B--2---:R-:W-:Y:S01]  /*13c0*/  VIADD R7, R19, 0xffffffff ;  /* 0xffffffff13077836 */ /* 0x004fe20000000000 */
[----:B------:R-:W-:Y:S01]  /*13d0*/  SHF.L.U32 R0, R22, R21, RZ ;  /* 0x0000001516007219 */ /* 0x000fe200000006ff */
[----:B------:R-:W-:Y:S01]  /*13e0*/  @P2 IMAD R14, R15, R18, R4 ;  /* 0x000000120f0e2224 */ /* 0x000fe200078e0204 */
[----:B------:R-:W-:Y:S01]  /*13f0*/  LOP3.LUT R5, R29, R12, RZ, 0xc0, !PT ;  /* 0x0000000c1d057212 */ /* 0x000fe200078ec0ff */
[----:B------:R-:W-:Y:S01]  /*1400*/  IMAD.MOV R8, RZ, RZ, -R6 ;  /* 0x000000ffff087224 */ /* 0x000fe200078e0a06 */
[----:B------:R-:W-:-:S03]  /*1410*/  LOP3.LUT R7, R16, R7, RZ, 0xc0, !PT ;  /* 0x0000000710077212 */ /* 0x000fc600078ec0ff */
[----:B------:R-:W-:Y:S02]  /*1420*/  IMAD R5, R0, R6, R5 ;  /* 0x0000000600057224 */ /* 0x000fe400078e0205 */
[----:B0-----:R-:W-:Y:S02]  /*1430*/  IMAD R0, R8, R23, R28 ;  /* 0x0000001708007224 */ /* 0x001fe400078e021c */
[----:B---3--:R-:W-:Y:S02]  /*1440*/  IMAD R4, R5, R26, R14 ;  /* 0x0000001a05047224 */ /* 0x008fe400078e020e */
[----:B------:R-:W-:Y:S02]  /*1450*/  IMAD.MOV.U32 R6, RZ, RZ, 0x1 ;  /* 0x00000001ff067424 */ /* 0x000fe400078e00ff */
[----:B------:R-:W-:-:S03]  /*1460*/  IMAD R5, R0, R19, R7 ;  /* 0x0000001300057224 */ /* 0x000fc600078e0207 */
[----:B------:R-:W-:Y:S02]  /*1470*/  PRMT R0, R6, 0x7610, R0 ;  /* 0x0000761006007816 */ /* 0x000fe40000000000 */
[----:B------:R-:W-:Y:S02]  /*1480*/  SEL R6, R5, R4, !P2 ;  /* 0x0000000405067207 */ /* 0x000fe40005000000 */
[----:B------:R-:W-:-:S03]  /*1490*/  SEL R4, R4, R5, !P2 ;  /* 0x0000000504047207 */ /* 0x000fc60005000000 */
[----:B------:R3:W-:Y:S04]  /*14a0*/  STL [R1+0x88], R6 ;  /* 0x0000880601007387 */ /* 0x0007e80000100800 */
[----:B------:R3:W-:Y:S04]  /*14b0*/  STL [R1+0x74], R27 ;  /* 0x0000741b01007387 */ /* 0x0007e80000100800 */
[----:B------:R3:W-:Y:S02]  /*14c0*/  STL [R1+0x84], R4 ;  /* 0x0000840401007387 */ /* 0x0007e40000100800 */
.L_x_12:
[----:B------:R-:W-:Y:S05]  /*14d0*/  @!P1 BRA `(.L_x_15) ;  /* 0x00000000000c9947 */ /* 0x000fea0003800000 */
[----:B------:R-:W-:Y:S01]  /*14e0*/  UCGABAR_WAIT ;  /* 0x0000000000007dc7 */ /* 0x000fe20008000000 */
[----:B------:R-:W-:Y:S01]  /*14f0*/  CCTL.IVALL ;  /* 0x00000000ff00798f */ /* 0x000fe20002000000 */
[----:B------:R-:W-:Y:S05]  /*1500*/  BRA `(.L_x_16) ;  /* 0x0000000000047947 */ /* 0x000fea0003800000 */
.L_x_15:
[----:B------:R-:W-:Y:S06]  /*1510*/  BAR.SYNC.DEFER_BLOCKING 0x0 ;  /* 0x0000000000007b1d */ /* 0x000fec0000010000 */
.L_x_16:
[----:B------:R-:W-:Y:S05]  /*1520*/  @!P3 BRA `(.L_x_17) ;  /* 0x000000dc0054b947 */ /* 0x000fea0003800000 */
[----:B------:R-:W-:-:S06]  /*1530*/  UISETP.GT.U32.AND UP0, UPT, UR12, 0x1, UPT ;  /* 0x000000010c00788c */ /* 0x000fcc000bf04070 */
[----:B------:R-:W-:-:S13]  /*1540*/  PLOP3.LUT P0, PT, PT, PT, UP0, 0x80, 0x0 ;  /* 0x000000000000781c */ /* 0x000fda0003f0f008 */
[----:B------:R-:W-:Y:S05]  /*1550*/  @P0 EXIT ;  /* 0x000000000000094d */ /* 0x000fea0003800000 */
.L_x_18:
[----:B------:R-:W-:-:S08]  /*1560*/  NOP ;  /* 0x0000000000007918 */ /* 0x000fd00000000000 */
[----:B------:R-:W4:Y:S02]  /*1570*/  USETMAXREG.TRY_ALLOC.CTAPOOL UP0, 0xe8 ;  /* 0x000000e8000079c8 */ /* 0x000f240008000600 */
[----:B----4-:R-:W-:-:S13]  /*1580*/  PLOP3.LUT P0, PT, PT, PT, UP0, 0x80, 0x0 ;  /* 0x000000000000781c */ /* 0x010fda0003f0f008 */
[----:B------:R-:W-:Y:S05]  /*1590*/  @!P0 BRA `(.L_x_18) ;  /* 0xfffffffc00f08947 */ /* 0x000fea000383ffff */
[----:B------:R-:W-:-:S13]  /*15a0*/  LOP3.LUT P0, RZ, R0, 0xff, RZ, 0xc0, !PT ;  /* 0x000000ff00ff7812 */ /* 0x000fda000780c0ff */
[----:B------:R-:W-:Y:S05]  /*15b0*/  @!P0 EXIT ;  /* 0x000000000000894d */ /* 0x000fea0003800000 */
[----:B------:R-:W4:Y:S01]  /*15c0*/  S2UR UR6, SR_CgaCtaId ;  /* 0x00000000000679c3 */ /* 0x000f220000008800 */
[CC--:B------:R-:W-:Y:S01]  /*15d0*/  LEA.HI R0, R13.reuse, R2.reuse, RZ, 0x2 ;  /* 0x000000020d007211 */ /* 0x0c0fe200078f10ff */
[----:B------:R-:W-:Y:S01]  /*15e0*/  UIADD3 UR7, UR18, -0x1, URZ ;  /* 0xffffffff12077890 */ /* 0x000fe2000fffe03f */
[----:B------:R-:W-:Y:S01]  /*15f0*/  LEA.HI R13, R13, R2, RZ, 0x5 ;  /* 0x000000020d0d7211 */ /* 0x000fe200078f28ff */
[----:B------:R-:W-:Y:S01]  /*1600*/  UMOV UR22, 0x400 ;  /* 0x0000040000167882 */ /* 0x000fe20000000000 */
[--C-:B---3--:R-:W-:Y:S01]  /*1610*/  SHF.R.S32.HI R4, RZ, 0x2, R0.reuse ;  /* 0x00000002ff047819 */ /* 0x108fe20000011400 */
[----:B------:R-:W-:Y:S01]  /*1620*/  UISETP.LT.AND UP0, UPT, UR14, 0x1, UPT ;  /* 0x000000010e00788c */ /* 0x000fe2000bf01270 */
[----:B------:R-:W-:Y:S01]  /*1630*/  SHF.R.S32.HI R3, RZ, 0x1f, R0 ;  /* 0x0000001fff037819 */ /* 0x000fe20000011400 */
[----:B------:R-:W-:Y:S01]  /*1640*/  ULOP3.LUT UR30, UR15, 0x1, URZ, 0xfc, !UPT ;  /* 0x000000010f1e7892 */ /* 0x000fe2000f8efc3f */
[----:B------:R-:W-:Y:S01]  /*1650*/  SHF.R.S32.HI R13, RZ, 0x5, R13 ;  /* 0x00000005ff0d7819 */ /* 0x000fe2000001140d */
[----:B------:R-:W-:Y:S01]  /*1660*/  USEL UR19, UR14, 0x1, UP0 ;  /* 0x000000010e137887 */ /* 0x000fe20008000000 */
[----:B------:R-:W-:Y:S01]  /*1670*/  LEA.HI R3, R3, R4, RZ, 0x3 ;  /* 0x0000000403037211 */ /* 0x000fe200078f18ff */
[----:B------:R-:W-:-:S02]  /*1680*/  UISETP.NE.AND UP0, UPT, UR7, URZ, UPT ;  /* 0x0000003f0700728c */ /* 0x000fc4000bf05270 */
[----:B------:R-:W-:Y:S01]  /*1690*/  USHF.L.U32 UR29, UR14, 0x1, URZ ;  /* 0x000000010e1d7899 */ /* 0x000fe2000800063f */
[----:B------:R-:W-:Y:S01]  /*16a0*/  LOP3.LUT R3, R3, 0xfffffff8, RZ, 0xc0, !PT ;  /* 0xfffffff803037812 */ /* 0x000fe200078ec0ff */
[----:B------:R-:W-:Y:S02]  /*16b0*/  UIADD3 UR19, -UR19, UR14, URZ ;  /* 0x0000000e13137290 */ /* 0x000fe4000fffe13f */
[----:B------:R-:W-:Y:S02]  /*16c0*/  USEL UR27, URZ, 0x1, UP0 ;  /* 0x000000013f1b7887 */ /* 0x000fe40008000000 */
[----:B------:R-:W-:Y:S01]  /*16d0*/  IMAD.IADD R4, R4, 0x1, -R3 ;  /* 0x0000000104047824 */ /* 0x000fe200078e0a03 */
[----:B------:R-:W-:Y:S01]  /*16e0*/  LOP3.LUT R3, R0, 0xfffffffc, RZ, 0xc0, !PT ;  /* 0xfffffffc00037812 */ /* 0x000fe200078ec0ff */
[----:B----4-:R-:W-:-:S03]  /*16f0*/  ULEA UR22, UR6, UR22, 0x18 ;  /* 0x0000001606167291 */ /* 0x010fc6000f8ec03f */
[--C-:B------:R-:W-:Y:S01]  /*1700*/  SHF.R.S32.HI R5, RZ, 0x1f, R4.reuse ;  /* 0x0000001fff057819 */ /* 0x100fe20000011404 */
[----:B------:R-:W-:Y:S01]  /*1710*/  USHF.L.U32 UR6, UR7, 0x3, URZ ;  /* 0x0000000307067899 */ /* 0x000fe2000800063f */
[C-C-:B------:R-:W-:Y:S01]  /*1720*/  IMAD R0, R13.reuse, -0x10, -R4.reuse ;  /* 0xfffffff00d007824 */ /* 0x140fe200078e0a04 */
[----:B------:R-:W-:Y:S01]  /*1730*/  UIADD3 UR28, UR22, 0x60, URZ ;  /* 0x00000060161c7890 */ /* 0x000fe2000fffe03f */
[----:B--2---:R-:W-:Y:S01]  /*1740*/  IMAD.IADD R6, R2, 0x1, -R3 ;  /* 0x0000000102067824 */ /* 0x004fe200078e0a03 */
[----:B------:R-:W-:Y:S01]  /*1750*/  ULOP3.LUT UR6, UR6, 0x8, URZ, 0xc0, !UPT ;  /* 0x0000000806067892 */ /* 0x000fe2000f8ec03f */
[----:B------:R-:W-:Y:S01]  /*1760*/  IMAD.WIDE R2, R13, 0x10, R4 ;  /* 0x000000100d027825 */ /* 0x000fe200078e0204 */
[----:B------:R-:W-:Y:S02]  /*1770*/  ULEA UR18, UR18, UR28, 0x3 ;  /* 0x0000001c12127291 */ /* 0x000fe4000f8e183f */
[----:B------:R-:W-:Y:S01]  /*1780*/  ULOP3.LUT UR26, UR6, 0x8, URZ, 0x3c, !UPT ;  /* 0x00000008061a7892 */ /* 0x000fe2000f8e3c3f */
[----:B------:R2:W-:Y:S01]  /*1790*/  STL [R1+0x8c], R6 ;  /* 0x00008c0601007387 */ /* 0x0005e20000100800 */
[----:B------:R-:W-:-:S03]  /*17a0*/  ULOP3.LUT UR12, UR6, 0x18, URZ, 0x3c, !UPT ;  /* 0x00000018060c7892 */ /* 0x000fc6000f8e3c3f */
[----:B------:R-:W-:Y:S02]  /*17b0*/  ULDC UR6, c[0x0][0x284] ;  /* 0x0000a10000067ab9 */ /* 0x000fe40000000800 */
[----:B------:R-:W-:-:S05]  /*17c0*/  VIADD R0, R0, UR6 ;  /* 0x0000000600007c36 */ /* 0x000fca0008000000 */
[----:B------:R2:W-:Y:S04]  /*17d0*/  STL [R1+0x98], R0 ;  /* 0x0000980001007387 */ /* 0x0005e80000100800 */
[----:B------:R2:W-:Y:S02]  /*17e0*/  STL.64 [R1+0x90], R2 ;  /* 0x0000900201007387 */ /* 0x0005e40000100a00 */
.L_x_301:
[----:B--2---:R-:W-:Y:S01]  /*17f0*/  IMAD.U32 R0, RZ, RZ, UR27 ;  /* 0x0000001bff007e24 */ /* 0x004fe2000f8e00ff */
[----:B0-----:R-:W2:Y:S01]  /*1800*/  LDC R2, c[0x0][0x28c] ;  /* 0x0000a300ff027b82 */ /* 0x001ea20000000800 */
[----:B------:R-:W-:Y:S01]  /*1810*/  UMOV UR6, URZ ;  /* 0x0000003f00067c82 */ /* 0x000fe20008000000 */
[----:B------:R-:W-:Y:S02]  /*1820*/  UMOV UR23, UR5 ;  /* 0x0000000500177c82 */ /* 0x000fe40008000000 */
[----:B------:R-:W-:-:S04]  /*1830*/  SHF.L.U32 R0, R0, 0x1f, RZ ;  /* 0x0000001f00007819 */ /* 0x000fc800000006ff */
[----:B------:R-:W3:Y:S01]  /*1840*/  SYNCS.PHASECHK.TRANS64.TRYWAIT P0, [UR18+-0x8], R0 ;  /* 0xfffff800ff0075a7 */ /* 0x000ee20008000152 */
[----:B--2---:R-:W-:Y:S01]  /*1850*/  ISETP.GE.AND P1, PT, R2, 0x1, PT ;  /* 0x000000010200780c */ /* 0x004fe20003f26270 */
[----:B---34-:R-:W-:-:S12]  /*1860*/  @!P0 BRA `(.L_x_19) ;  /* 0x000000ec00208947 */ /* 0x018fd80003800000 */
.L_x_324:
[----:B------:R3:W-:Y:S01]  /*1870*/  STL [R1+0x6c], RZ ;  /* 0x00006cff01007387 */ /* 0x0007e20000100800 */
[----:B------:R-:W-:Y:S01]  /*1880*/  UMOV UR24, UR4 ;  /* 0x0000000400187c82 */ /* 0x000fe20008000000 */
[----:B------:R-:W-:Y:S01]  /*1890*/  UMOV UR7, URZ ;  /* 0x0000003f00077c82 */ /* 0x000fe20008000000 */
[----:B------:R-:W-:Y:S01]  /*18a0*/  UMOV UR8, URZ ;  /* 0x0000003f00087c82 */ /* 0x000fe20008000000 */
[----:B------:R3:W-:Y:S01]  /*18b0*/  STL [R1+0x68], RZ ;  /* 0x000068ff01007387 */ /* 0x0007e20000100800 */
[----:B--2---:R-:W-:Y:S01]  /*18c0*/  IMAD.MOV.U32 R0, RZ, RZ, RZ ;  /* 0x000000ffff007224 */ /* 0x004fe200078e00ff */
[----:B------:R-:W-:Y:S02]  /*18d0*/  CS2R R2, SRZ ;  /* 0x0000000000027805 */ /* 0x000fe4000001ff00 */
[----:B------:R-:W-:Y:S01]  /*18e0*/  CS2R R4, SRZ ;  /* 0x0000000000047805 */ /* 0x000fe2000001ff00 */
[----:B------:R3:W-:Y:S01]  /*18f0*/  STL [R1+0x64], RZ ;  /* 0x000064ff01007387 */ /* 0x0007e20000100800 */
[----:B------:R-:W-:-:S02]  /*1900*/  CS2R R6, SRZ ;  /* 0x0000000000067805 */ /* 0x000fc4000001ff00 */
[----:B------:R-:W-:Y:S02]  /*1910*/  CS2R R8, SRZ ;  /* 0x0000000000087805 */ /* 0x000fe4000001ff00 */
[----:B0-----:R-:W-:Y:S01]  /*1920*/  CS2R R10, SRZ ;  /* 0x00000000000a7805 */ /* 0x001fe2000001ff00 */
[----:B------:R3:W-:Y:S01]  /*1930*/  STL [R1+0x60], RZ ;  /* 0x000060ff01007387 */ /* 0x0007e20000100800 */
[----:B-1----:R-:W-:Y:S02]  /*1940*/  CS2R R12, SRZ ;  /* 0x00000000000c7805 */ /* 0x002fe4000001ff00 */
[----:B------:R-:W-:Y:S02]  /*1950*/  CS2R R14, SRZ ;  /* 0x00000000000e7805 */ /* 0x000fe4000001ff00 */
[----:B------:R-:W-:Y:S01]  /*1960*/  CS2R R16, SRZ ;  /* 0x0000000000107805 */ /* 0x000fe2000001ff00 */
[----:B------:R3:W-:Y:S01]  /*1970*/  STL [R1+0x5c], RZ ;  /* 0x00005cff01007387 */ /* 0x0007e20000100800 */
[----:B------:R-:W-:-:S02]  /*1980*/  CS2R R18, SRZ ;  /* 0x0000000000127805 */ /* 0x000fc4000001ff00 */
[----:B------:R-:W-:Y:S02]  /*1990*/  CS2R R20, SRZ ;  /* 0x0000000000147805 */ /* 0x000fe4000001ff00 */
[----:B------:R-:W-:Y:S01]  /*19a0*/  CS2R R22, SRZ ;  /* 0x0000000000167805 */ /* 0x000fe2000001ff00 */
[----:B------:R3:W-:Y:S01]  /*19b0*/  STL [R1+0x58], RZ ;  /* 0x000058ff01007387 */ /* 0x0007e20000100800 */
[----:B------:R-:W-:Y:S02]  /*19c0*/  CS2R R152, SRZ ;  /* 0x0000000000987805 */ /* 0x000fe4000001ff00 */
        /* <DEDUP_REMOVED lines=48> */
[----:B------:R-:W-:Y:S01]  /*1cd0*/  CS2R R226, SRZ ;  /* 0x0000000000e27805 */ /* 0x000fe2000001ff00 */
[----:B------:R-:W-:Y:S01]  /*1ce0*/  IMAD.MOV.U32 R228, RZ, RZ, RZ ;  /* 0x000000ffffe47224 */ /* 0x000fe200078e00ff */
[----:B------:R3:W-:Y:S01]  /*1cf0*/  STL [R1+0x24], RZ ;  /* 0x000024ff01007387 */ /* 0x0007e20000100800 */
[----:B------:R-:W-:Y:S02]  /*1d00*/  CS2R R24, SRZ ;  /* 0x0000000000187805 */ /* 0x000fe4000001ff00 */
[----:B------:R-:W-:-:S02]  /*1d10*/  CS2R R26, SRZ ;  /* 0x00000000001a7805 */ /* 0x000fc4000001ff00 */
[----:B------:R-:W-:Y:S01]  /*1d20*/  CS2R R28, SRZ ;  /* 0x00000000001c7805 */ /* 0x000fe2000001ff00 */
[----:B------:R3:W-:Y:S01]  /*1d30*/  STL [R1+0x20], RZ ;  /* 0x000020ff01007387 */ /* 0x0007e20000100800 */
[----:B------:R-:W-:Y:S02]  /*1d40*/  CS2R R30, SRZ ;  /* 0x00000000001e7805 */ /* 0x000fe4000001ff00 */
[----:B------:R-:W-:Y:S02]  /*1d50*/  CS2R R32, SRZ ;  /* 0x0000000000207805 */ /* 0x000fe4000001ff00 */
[----:B------:R-:W-:Y:S01]  /*1d60*/  CS2R R34, SRZ ;  /* 0x0000000000227805 */ /* 0x000fe2000001ff00 */
        /* <DEDUP_REMOVED lines=28> */
[----:B------:R3:W-:Y:S01]  /*1f30*/  STL [R1], RZ ;  /* 0x000000ff01007387 */ /* 0x0007e20000100800 */
[----:B------:R-:W-:Y:S02]  /*1f40*/  CS2R R78, SRZ ;  /* 0x00000000004e7805 */ /* 0x000fe4000001ff00 */
[----:B------:R-:W-:Y:S02]  /*1f50*/  CS2R R80, SRZ ;  /* 0x0000000000507805 */ /* 0x000fe4000001ff00 */
[----:B------:R-:W-:Y:S02]  /*1f60*/  CS2R R82, SRZ ;  /* 0x0000000000527805 */ /* 0x000fe4000001ff00 */
[----:B------:R-:W-:Y:S02]  /*1f70*/  CS2R R84, SRZ ;  /* 0x0000000000547805 */ /* 0x000fe4000001ff00 */
[----:B------:R-:W-:-:S02]  /*1f80*/  CS2R R86, SRZ ;  /* 0x0000000000567805 */ /* 0x000fc4000001ff00 */
[----:B------:R-:W-:Y:S02]  /*1f90*/  CS2R R88, SRZ ;  /* 0x0000000000587805 */ /* 0x000fe4000001ff00 */
        /* <DEDUP_REMOVED lines=30> */
[----:B------:R-:W-:Y:S01]  /*2180*/  CS2R R150, SRZ ;  /* 0x0000000000967805 */ /* 0x000fe2000001ff00 */
[----:B---3--:R-:W-:Y:S06]  /*2190*/  @!P1 BRA `(.L_x_20) ;  /* 0x0000001000a09947 */ /* 0x008fec0003800000 */
[----:B------:R-:W-:-:S06]  /*21a0*/  UISETP.NE.AND UP0, UPT, UR30, 0x3, UPT ;  /* 0x000000031e00788c */ /* 0x000fcc000bf05270 */
[----:B------:R-:W-:-:S13]  /*21b0*/  PLOP3.LUT P1, PT, PT, PT, UP0, 0x80, 0x0 ;  /* 0x000000000000781c */ /* 0x000fda0003f2f008 */
[----:B------:R-:W-:Y:S05]  /*21c0*/  @!P1 BRA `(.L_x_21) ;  /* 0x0000000000049947 */ /* 0x000fea0003800000 */
[----:B------:R-:W-:Y:S01]  /*21d0*/  BPT.TRAP 0x1 ;  /* 0x000000040000795c */ /* 0x000fe20000300000 */
.L_x_21:
[----:B------:R-:W-:Y:S01]  /*21e0*/  ULEA UR6, UR5, UR22, 0x3 ;  /* 0x0000001605067291 */ /* 0x000fe2000f8e183f */
[----:B------:R-:W-:-:S05]  /*21f0*/  IMAD.U32 R0, RZ, RZ, UR4 ;  /* 0x00000004ff007e24 */ /* 0x000fca000f8e00ff */
[----:B------:R-:W-:-:S04]  /*2200*/  SHF.L.U32 R0, R0, 0x1f, RZ ;  /* 0x0000001f00007819 */ /* 0x000fc800000006ff */
[----:B------:R0:W1:Y:S01]  /*2210*/  SYNCS.PHASECHK.TRANS64.TRYWAIT P0, [UR6], R0 ;  /* 0x00000000ff0075a7 */ /* 0x0000620008000146 */
[----:B------:R-:W-:Y:S05]  /*2220*/  @!P1 BRA `(.L_x_22) ;  /* 0x0000000000049947 */ /* 0x000fea0003800000 */
[----:B------:R-:W-:Y:S01]  /*2230*/  BPT.TRAP 0x1 ;  /* 0x000000040000795c */ /* 0x000fe20000300000 */
.L_x_22:
[----:B-1----:R-:W-:Y:S05]  /*2240*/  @P0 BRA `(.L_x_23) ;  /* 0x0000000000080947 */ /* 0x002fea0003800000 */
[----:B------:R-:W1:Y:S02]  /*2250*/  SYNCS.PHASECHK.TRANS64.TRYWAIT P0, [UR6], R0 ;  /* 0x00000000ff0075a7 */ /* 0x000e640008000146 */
[----:B-1----:R-:W-:Y:S05]  /*2260*/  @!P0 BRA `(.L_x_24) ;  /* 0x000000e000b88947 */ /* 0x002fea0003800000 */
.L_x_23:
[----:B------:R-:W-:Y:S01]  /*2270*/  UIADD3 UR6, UR22, 0x180, URZ ;  /* 0x0000018016067890 */ /* 0x000fe2000fffe03f */
[----:B------:R-:W-:Y:S01]  /*2280*/  WARPGROUP.ARRIVE ;  /* 0x00000000000079c5 */ /* 0x000fe20000000000 */
[----:B------:R-:W-:Y:S01]  /*2290*/  UIADD3 UR7, UR22, 0xa180, URZ ;  /* 0x0000a18016077890 */ /* 0x000fe2000fffe03f */
[----:B------:R2:W-:Y:S01]  /*22a0*/  STL [R1+0x6c], RZ ;  /* 0x00006cff01007387 */ /* 0x0005e20000100800 */
[----:B------:R-:W-:Y:S01]  /*22b0*/  USHF.R.U32.HI UR6, URZ, 0x4, UR6 ;  /* 0x000000043f067899 */ /* 0x000fe20008011606 */
[----:B01----:R-:W-:Y:S01]  /*22c0*/  IMAD.MOV.U32 R0, RZ, RZ, RZ ;  /* 0x000000ffff007224 */ /* 0x003fe200078e00ff */
[----:B------:R-:W-:Y:S01]  /*22d0*/  USHF.R.U32.HI UR7, URZ, 0x4, UR7 ;  /* 0x000000043f077899 */ /* 0x000fe20008011607 */
[----:B------:R2:W-:Y:S01]  /*22e0*/  STL [R1+0x68], RZ ;  /* 0x000068ff01007387 */ /* 0x0005e20000100800 */
[----:B------:R-:W-:Y:S01]  /*22f0*/  ULOP3.LUT UR6, UR6, 0x3fff, URZ, 0xc0, !UPT ;  /* 0x00003fff06067892 */ /* 0x000fe2000f8ec03f */
[----:B------:R-:W-:Y:S01]  /*2300*/  CS2R R2, SRZ ;  /* 0x0000000000027805 */ /* 0x000fe2000001ff00 */
[----:B------:R-:W-:Y:S01]  /*2310*/  ULOP3.LUT UR7, UR7, 0x3fff, URZ, 0xc0, !UPT ;  /* 0x00003fff07077892 */ /* 0x000fe2000f8ec03f */
[----:B------:R2:W-:Y:S01]  /*2320*/  STL [R1+0x64], RZ ;  /* 0x000064ff01007387 */ /* 0x0005e20000100800 */
[----:B------:R-:W-:Y:S01]  /*2330*/  ULOP3.LUT UR6, UR6, 0x10000, URZ, 0xfc, !UPT ;  /* 0x0001000006067892 */ /* 0x000fe2000f8efc3f */
[----:B------:R-:W-:Y:S01]  /*2340*/  CS2R R4, SRZ ;  /* 0x0000000000047805 */ /* 0x000fe2000001ff00 */
[----:B------:R-:W-:Y:S01]  /*2350*/  ULOP3.LUT UR7, UR7, 0x10000, URZ, 0xfc, !UPT ;  /* 0x0001000007077892 */ /* 0x000fe2000f8efc3f */
[----:B------:R2:W-:Y:S01]  /*2360*/  STL [R1+0x60], RZ ;  /* 0x000060ff01007387 */ /* 0x0005e20000100800 */
[----:B------:R-:W-:Y:S01]  /*2370*/  ULEA UR6, UR5, UR6, 0x9 ;  /* 0x0000000605067291 */ /* 0x000fe2000f8e483f */
[----:B------:R-:W-:Y:S01]  /*2380*/  CS2R R6, SRZ ;  /* 0x0000000000067805 */ /* 0x000fe2000001ff00 */
[----:B------:R-:W-:Y:S01]  /*2390*/  ULEA UR7, UR5, UR7, 0xb ;  /* 0x0000000705077291 */ /* 0x000fe2000f8e583f */
[----:B------:R2:W-:Y:S01]  /*23a0*/  STL [R1+0x5c], RZ ;  /* 0x00005cff01007387 */ /* 0x0005e20000100800 */
[----:B------:R-:W-:Y:S01]  /*23b0*/  UMOV UR9, 0x40000040 ;  /* 0x4000004000097882 */ /* 0x000fe20000000000 */
[----:B------:R-:W-:Y:S01]  /*23c0*/  UMOV UR11, 0x40000040 ;  /* 0x40000040000b7882 */ /* 0x000fe20000000000 */
[----:B------:R-:W-:Y:S01]  /*23d0*/  CS2R R8, SRZ ;  /* 0x0000000000087805 */ /* 0x000fe2000001ff00 */
[----:B------:R-:W-:Y:S01]  /*23e0*/  UMOV UR8, UR6 ;  /* 0x0000000600087c82 */ /* 0x000fe20008000000 */
[----:B------:R2:W-:Y:S01]  /*23f0*/  STL [R1+0x58], RZ ;  /* 0x000058ff01007387 */ /* 0x0005e20000100800 */
[----:B------:R-:W-:Y:S01]  /*2400*/  UMOV UR10, UR7 ;  /* 0x00000007000a7c82 */ /* 0x000fe20008000000 */
[----:B------:R-:W-:Y:S01]  /*2410*/  CS2R R10, SRZ ;  /* 0x00000000000a7805 */ /* 0x000fe2000001ff00 */
[----:B------:R-:W-:Y:S01]  /*2420*/  QGMMA.64x256x32.F32.E5M2.E5M2 R24, gdesc[UR8], RZ, !UPT ;  /* 0x03e00000081879f3 */ /* 0x000fe2000c7038ff */
[----:B------:R-:W-:Y:S01]  /*2430*/  UIADD3 UR8, UR6, 0x2, URZ ;  /* 0x0000000206087890 */ /* 0x000fe2000fffe03f */
[----:B------:R2:W-:Y:S01]  /*2440*/  STL [R1+0x54], RZ ;  /* 0x000054ff01007387 */ /* 0x0005e20000100800 */
[----:B------:R-:W-:Y:S01]  /*2450*/  UIADD3 UR10, UR7, 0x2, URZ ;  /* 0x00000002070a7890 */ /* 0x000fe2000fffe03f */
[----:B------:R-:W-:Y:S01]  /*2460*/  CS2R R12, SRZ ;  /* 0x00000000000c7805 */ /* 0x000fe2000001ff00 */
[----:B------:R-:W-:Y:S01]  /*2470*/  UMOV UR9, 0x40000040 ;  /* 0x4000004000097882 */ /* 0x000fe20000000000 */
[----:B------:R-:W-:Y:S01]  /*2480*/  UMOV UR11, 0x40000040 ;  /* 0x40000040000b7882 */ /* 0x000fe20000000000 */
        /* <DEDUP_REMOVED lines=57> */
[----:B------:R-:W-:Y:S01]  /*2820*/  CS2R R226, SRZ ;  /* 0x0000000000e27805 */ /* 0x000fe2000001ff00 */
[----:B------:R-:W-:-:S02]  /*2830*/  IMAD.MOV.U32 R228, RZ, RZ, RZ ;  /* 0x000000ffffe47224 */ /* 0x000fc400078e00ff */
[----:B------:R2:W-:Y:S04]  /*2840*/  STL [R1+0x14], RZ ;  /* 0x000014ff01007387 */ /* 0x0005e80000100800 */
[----:B------:R2:W-:Y:S04]  /*2850*/  STL [R1+0x10], RZ ;  /* 0x000010ff01007387 */ /* 0x0005e80000100800 */
[----:B------:R2:W-:Y:S04]  /*2860*/  STL [R1+0xc], RZ ;  /* 0x00000cff01007387 */ /* 0x0005e80000100800 */
[----:B------:R2:W-:Y:S04]  /*2870*/  STL [R1+0x8], RZ ;  /* 0x000008ff01007387 */ /* 0x0005e80000100800 */
[----:B------:R2:W-:Y:S04]  /*2880*/  STL [R1+0x4], RZ ;  /* 0x000004ff01007387 */ /* 0x0005e80000100800 */
[----:B------:R2:W-:Y:S01]  /*2890*/  STL [R1], RZ ;  /* 0x000000ff01007387 */ /* 0x0005e20000100800 */
[----:B------:R-:W-:Y:S01]  /*28a0*/  QGMMA.64x256x32.F32.E5M2.E5M2 R24, gdesc[UR8], R24 ;  /* 0x03e00000081879f3 */ /* 0x000fe20008703818 */
[----:B------:R-:W-:-:S02]  /*28b0*/  UIADD3 UR8, UR6, 0x4, URZ ;  /* 0x0000000406087890 */ /* 0x000fc4000fffe03f */
[----:B------:R-:W-:Y:S01]  /*28c0*/  UIADD3 UR10, UR7, 0x4, URZ ;  /* 0x00000004070a7890 */ /* 0x000fe2000fffe03f */
[----:B------:R-:W-:Y:S01]  /*28d0*/  UMOV UR9, 0x40000040 ;  /* 0x4000004000097882 */ /* 0x000fe20000000000 */
[----:B------:R-:W-:-:S15]  /*28e0*/  UMOV UR11, 0x40000040 ;  /* 0x40000040000b7882 */ /* 0x000fde0000000000 */
[----:B------:R-:W-:-:S08]  /*28f0*/  NOP ;  /* 0x0000000000007918 */ /* 0x000fd00000000000 */
[----:B------:R-:W-:Y:S01]  /*2900*/  QGMMA.64x256x32.F32.E5M2.E5M2 R24, gdesc[UR8], R24 ;  /* 0x03e00000081879f3 */ /* 0x000fe20008703818 */
[----:B------:R-:W-:Y:S02]  /*2910*/  UIADD3 UR10, UR7, 0x6, URZ ;  /* 0x00000006070a7890 */ /* 0x000fe4000fffe03f */
[----:B------:R-:W-:Y:S01]  /*2920*/  UIADD3 UR8, UR6, 0x6, URZ ;  /* 0x0000000606087890 */ /* 0x000fe2000fffe03f */
[----:B------:R-:W-:Y:S01]  /*2930*/  ULDC UR7, c[0x0][0x50c] ;  /* 0x0001430000077ab9 */ /* 0x000fe20000000800 */
[----:B------:R-:W-:Y:S01]  /*2940*/  UMOV UR9, 0x40000040 ;  /* 0x4000004000097882 */ /* 0x000fe20000000000 */
[----:B------:R-:W-:Y:S01]  /*2950*/  UISETP.NE.AND UP0, UPT, UR7, 0x4, UPT ;  /* 0x000000040700788c */ /* 0x000fe2000bf05270 */
[----:B------:R-:W-:Y:S01]  /*2960*/  UMOV UR11, 0x40000040 ;  /* 0x40000040000b7882 */ /* 0x000fe20000000000 */
[----:B------:R-:W-:Y:S02]  /*2970*/  UMOV UR6, 0x4 ;  /* 0x0000000400067882 */ /* 0x000fe40000000000 */
[----:B------:R-:W-:-:S06]  /*2980*/  USEL UR7, URZ, 0x1, UP0 ;  /* 0x000000013f077887 */ /* 0x000fcc0008000000 */
[----:B------:R-:W-:-:S12]  /*2990*/  ISETP.NE.AND P0, PT, RZ, UR7, PT ;  /* 0x00000007ff007c0c */ /* 0x000fd8000bf05270 */
[----:B------:R-:W-:Y:S01]  /*29a0*/  QGMMA.64x256x32.F32.E5M2.E5M2 R24, gdesc[UR8], R24, gsb0 ;  /* 0x03e00000081879f3 */ /* 0x000fe20008003818 */
[----:B--2---:R-:W-:Y:S05]  /*29b0*/  @!P0 BRA `(.L_x_25) ;  /* 0x0000000800808947 */ /* 0x004fea0003800000 */
[----:B------:R-:W-:Y:S02]  /*29c0*/  WARPGROUP.DEPBAR.LE gsb0, 0x0 ;  /* 0x00008000000079c5 */ /* 0x000fe40000010000 */
[----:B------:R-:W-:-:S01]  /*29d0*/  FADD R227, RZ, R25 ;  /* 0x00000019ffe37221 */ /* 0x000fc20000000000 */
[----:B------:R-:W-:Y:S01]  /*29e0*/  FADD R228, RZ, R24 ;  /* 0x00000018ffe47221 */ /* 0x000fe20000000000 */
[----:B------:R-:W-:-:S01]  /*29f0*/  FADD R226, RZ, R26 ;  /* 0x0000001affe27221 */ /* 0x000fc20000000000 */
[----:B------:R-:W-:Y:S01]  /*2a00*/  FADD R225, RZ, R27 ;  /* 0x0000001bffe17221 */ /* 0x000fe20000000000 */
[----:B------:R-:W-:-:S01]  /*2a10*/  FADD R224, RZ, R28 ;  /* 0x0000001cffe07221 */ /* 0x000fc20000000000 */
[----:B------:R0:W-:Y:S01]  /*2a20*/  STL [R1+0xa0], R227 ;  /* 0x0000a0e301007387 */ /* 0x0001e20000100800 */
[----:B------:R-:W-:-:S01]  /*2a30*/  FADD R223, RZ, R29 ;  /* 0x0000001dffdf7221 */ /* 0x000fc20000000000 */
[----:B------:R-:W-:Y:S01]  /*2a40*/  FADD R222, RZ, R30 ;  /* 0x0000001effde7221 */ /* 0x000fe20000000000 */
[----:B------:R-:W-:-:S01]  /*2a50*/  FADD R221, RZ, R31 ;  /* 0x0000001fffdd7221 */ /* 0x000fc20000000000 */
[----:B------:R-:W-:Y:S01]  /*2a60*/  FADD R220, RZ, R32 ;  /* 0x00000020ffdc7221 */ /* 0x000fe20000000000 */
[----:B------:R-:W-:-:S01]  /*2a70*/  FADD R219, RZ, R33 ;  /* 0x00000021ffdb7221 */ /* 0x000fc20000000000 */
[----:B------:R-:W-:Y:S01]  /*2a80*/  FADD R218, RZ, R34 ;  /* 0x00000022ffda7221 */ /* 0x000fe20000000000 */
[----:B------:R-:W-:-:S01]  /*2a90*/  FADD R217, RZ, R35 ;  /* 0x00000023ffd97221 */ /* 0x000fc20000000000 */
[----:B------:R-:W-:Y:S01]  /*2aa0*/  FADD R216, RZ, R36 ;  /* 0x00000024ffd87221 */ /* 0x000fe20000000000 */
[----:B------:R-:W-:-:S01]  /*2ab0*/  FADD R215, RZ, R37 ;  /* 0x00000025ffd77221 */ /* 0x000fc20000000000 */
[----:B0-----:R-:W-:Y:S01]  /*2ac0*/  FADD R227, RZ, R124 ;  /* 0x0000007cffe37221 */ /* 0x001fe20000000000 */
[----:B------:R-:W-:-:S01]  /*2ad0*/  FADD R214, RZ, R38 ;  /* 0x00000026ffd67221 */ /* 0x000fc20000000000 */
[----:B------:R-:W-:Y:S01]  /*2ae0*/  FADD R213, RZ, R39 ;  /* 0x00000027ffd57221 */ /* 0x000fe20000000000 */
[----:B------:R-:W-:-:S01]  /*2af0*/  FADD R212, RZ, R40 ;  /* 0x00000028ffd47221 */ /* 0x000fc20000000000 */
[----:B------:R-:W-:Y:S01]  /*2b00*/  FADD R211, RZ, R41 ;  /* 0x00000029ffd37221 */ /* 0x000fe20000000000 */
[----:B------:R0:W-:Y:S01]  /*2b10*/  STL [R1], R227 ;  /* 0x000000e301007387 */ /* 0x0001e20000100800 */
        /* <DEDUP_REMOVED lines=94> */
[----:B0-----:R-:W-:-:S05]  /*3100*/  FADD R227, RZ, R131 ;  /* 0x00000083ffe37221 */ /* 0x001fca0000000000 */
[----:B------:R0:W-:Y:S02]  /*3110*/  STL [R1+0x1c], R227 ;  /* 0x00001ce301007387 */ /* 0x0001e40000100800 */
        /* <DEDUP_REMOVED lines=39> */
[----:B------:R0:W-:Y:S04]  /*3390*/  STL [R1+0x6c], R227 ;  /* 0x00006ce301007387 */ /* 0x0001e80000100800 */
[----:B0-----:R0:W5:Y:S01]  /*33a0*/  LDL.LU R227, [R1+0xa0] ;  /* 0x0000a00001e37983 */ /* 0x0011620000300800 */
[----:B------:R-:W-:-:S05]  /*33b0*/  UMOV UR6, URZ ;  /* 0x0000003f00067c82 */ /* 0x000fca0008000000 */
.L_x_25:
[----:B------:R-:W-:Y:S01]  /*33c0*/  UIADD3 UR23, UR5, 0x1, URZ ;  /* 0x0000000105177890 */ /* 0x000fe2000fffe03f */
[----:B------:R-:W-:-:S03]  /*33d0*/  UMOV UR8, 0x1 ;  /* 0x0000000100087882 */ /* 0x000fc60000000000 */
[----:B------:R-:W-:-:S04]  /*33e0*/  UISETP.NE.AND UP0, UPT, UR23, 0x5, UPT ;  /* 0x000000051700788c */ /* 0x000fc8000bf05270 */
[----:B------:R-:W-:Y:S02]  /*33f0*/  USEL UR24, URZ, 0x1, UP0 ;  /* 0x000000013f187887 */ /* 0x000fe40008000000 */
[----:B------:R-:W-:Y:S02]  /*3400*/  USEL UR23, UR23, URZ, UP0 ;  /* 0x0000003f17177287 */ /* 0x000fe40008000000 */
[----:B------:R-:W-:-:S12]  /*3410*/  ULOP3.LUT UR24, UR4, UR24, URZ, 0x3c, !UPT ;  /* 0x0000001804187292 */ /* 0x000fd8000f8e3c3f */
.L_x_20:
[----:B------:R-:W-:-:S06]  /*3420*/  UISETP.GE.AND UP0, UPT, UR19, 0x1, UPT ;  /* 0x000000011300788c */ /* 0x000fcc000bf06270 */
[----:B------:R-:W-:-:S13]  /*3430*/  PLOP3.LUT P0, PT, PT, PT, UP0, 0x80, 0x0 ;  /* 0x000000000000781c */ /* 0x000fda0003f0f008 */
[----:B------:R-:W-:Y:S05]  /*3440*/  @!P0 BRA `(.L_x_26) ;  /* 0x0000001000dc8947 */ /* 0x000fea0003800000 */
[----:B------:R-:W-:Y:S01]  /*3450*/  UMOV UR25, UR19 ;  /* 0x0000001300197c82 */ /* 0x000fe20008000000 */
[----:B------:R-:W-:Y:S01]  /*3460*/  UMOV UR33, UR5 ;  /* 0x0000000500217c82 */ /* 0x000fe20008000000 */
[----:B------:R-:W-:-:S05]  /*3470*/  ULDC UR35, c[0x0][0x50c] ;  /* 0x0001430000237ab9 */ /* 0x000fca0000000800 */
.L_x_34:
[----:B------:R-:W-:-:S06]  /*3480*/  UISETP.NE.AND UP0, UPT, UR30, 0x3, UPT ;  /* 0x000000031e00788c */ /* 0x000fcc000bf05270 */
[----:B------:R-:W-:-:S13]  /*3490*/  PLOP3.LUT P1, PT, PT, PT, UP0, 0x80, 0x0 ;  /* 0x000000000000781c */ /* 0x000fda0003f2f008 */
[----:B-----5:R-:W-:Y:S05]  /*34a0*/  @!P1 BRA `(.L_x_27) ;  /* 0x0000000000049947 */ /* 0x020fea0003800000 */
[----:B------:R-:W-:Y:S01]  /*34b0*/  BPT.TRAP 0x1 ;  /* 0x000000040000795c */ /* 0x000fe20000300000 */
.L_x_27:
[----:B------:R-:W-:Y:S01]  /*34c0*/  ULEA UR9, UR23, UR22, 0x3 ;  /* 0x0000001617097291 */ /* 0x000fe2000f8e183f */
[----:B------:R-:W-:-:S05]  /*34d0*/  IMAD.U32 R229, RZ, RZ, UR24 ;  /* 0x00000018ffe57e24 */ /* 0x000fca000f8e00ff */
[----:B------:R-:W-:-:S04]  /*34e0*/  SHF.L.U32 R229, R229, 0x1f, RZ ;  /* 0x0000001fe5e57819 */ /* 0x000fc800000006ff */
[----:B------:R1:W2:Y:S01]  /*34f0*/  SYNCS.PHASECHK.TRANS64.TRYWAIT P0, [UR9], R229 ;  /* 0x000000e5ff0075a7 */ /* 0x0002a20008000149 */
[----:B------:R-:W-:Y:S05]  /*3500*/  @!P1 BRA `(.L_x_28) ;  /* 0x0000000000049947 */ /* 0x000fea0003800000 */
[----:B------:R-:W-:Y:S01]  /*3510*/  BPT.TRAP 0x1 ;  /* 0x000000040000795c */ /* 0x000fe20000300000 */
.L_x_28:
[----:B--2---:R-:W-:Y:S05]  /*3520*/  @P0 BRA `(.L_x_29) ;  /* 0x0000000000080947 */ /* 0x004fea0003800000 */
[----:B------:R-:W2:Y:S02]  /*3530*/  SYNCS.PHASECHK.TRANS64.TRYWAIT P0, [UR9], R229 ;  /* 0x000000e5ff0075a7 */ /* 0x000ea40008000149 */
[----:B--2---:R-:W-:Y:S05]  /*3540*/  @!P0 BRA `(.L_x_30) ;  /* 0x000000d000188947 */ /* 0x004fea0003800000 */
.L_x_29:
[----:B------:R-:W-:Y:S01]  /*3550*/  UIADD3 UR9, UR22, 0x180, URZ ;  /* 0x0000018016097890 */ /* 0x000fe2000fffe03f */
[----:B------:R-:W-:Y:S01]  /*3560*/  WARPGROUP.ARRIVE ;  /* 0x00000000000079c5 */ /* 0x000fe20000000000 */
[----:B------:R-:W-:Y:S02]  /*3570*/  UIADD3 UR10, UR22, 0xa180, URZ ;  /* 0x0000a180160a7890 */ /* 0x000fe4000fffe03f */
[----:B------:R-:W-:Y:S02]  /*3580*/  USHF.R.U32.HI UR9, URZ, 0x4, UR9 ;  /* 0x000000043f097899 */ /* 0x000fe40008011609 */
[----:B------:R-:W-:Y:S02]  /*3590*/  USHF.R.U32.HI UR10, URZ, 0x4, UR10 ;  /* 0x000000043f0a7899 */ /* 0x000fe4000801160a */
[----:B------:R-:W-:Y:S02]  /*35a0*/  UISETP.NE.AND UP0, UPT, UR7, URZ, UPT ;  /* 0x0000003f0700728c */ /* 0x000fe4000bf05270 */
[----:B------:R-:W-:-:S02]  /*35b0*/  ULOP3.LUT UR9, UR9, 0x3fff, URZ, 0xc0, !UPT ;  /* 0x00003fff09097892 */ /* 0x000fc4000f8ec03f */
[----:B------:R-:W-:Y:S02]  /*35c0*/  ULOP3.LUT UR10, UR10, 0x3fff, URZ, 0xc0, !UPT ;  /* 0x00003fff0a0a7892 */ /* 0x000fe4000f8ec03f */
[----:B------:R-:W-:Y:S02]  /*35d0*/  USEL UR8, UR8, URZ, !UP0 ;  /* 0x0000003f08087287 */ /* 0x000fe4000c000000 */
[----:B------:R-:W-:Y:S02]  /*35e0*/  ULOP3.LUT UR7, UR9, 0x10000, URZ, 0xfc, !UPT ;  /* 0x0001000009077892 */ /* 0x000fe4000f8efc3f */
[----:B------:R-:W-:Y:S02]  /*35f0*/  ULOP3.LUT UR10, UR10, 0x10000, URZ, 0xfc, !UPT ;  /* 0x000100000a0a7892 */ /* 0x000fe4000f8efc3f */
[----:B------:R-:W-:Y:S02]  /*3600*/  UISETP.NE.U32.AND UP0, UPT, UR8, URZ, UPT ;  /* 0x0000003f0800728c */ /* 0x000fe4000bf05070 */
[----:B------:R-:W-:-:S02]  /*3610*/  ULEA UR7, UR23, UR7, 0x9 ;  /* 0x0000000717077291 */ /* 0x000fc4000f8e483f */
[----:B------:R-:W-:Y:S01]  /*3620*/  ULEA UR34, UR23, UR10, 0xb ;  /* 0x0000000a17227291 */ /* 0x000fe2000f8e583f */
[----:B------:R-:W-:Y:S01]  /*3630*/  UMOV UR9, 0x40000040 ;  /* 0x4000004000097882 */ /* 0x000fe20000000000 */
[----:B------:R-:W-:Y:S01]  /*3640*/  UMOV UR11, 0x40000040 ;  /* 0x40000040000b7882 */ /* 0x000fe20000000000 */
[----:B------:R-:W-:Y:S02]  /*3650*/  UIADD3 UR6, UR6, 0x4, URZ ;  /* 0x0000000406067890 */ /* 0x000fe4000fffe03f */
[----:B------:R-:W-:Y:S02]  /*3660*/  UMOV UR8, UR7 ;  /* 0x0000000700087c82 */ /* 0x000fe40008000000 */
[----:B------:R-:W-:Y:S02]  /*3670*/  UMOV UR10, UR34 ;  /* 0x00000022000a7c82 */ /* 0x000fe40008000000 */
[----:B------:R-:W-:Y:S01]  /*3680*/  QGMMA.64x256x32.F32.E5M2.E5M2 R24, gdesc[UR8], R24, UP0 ;  /* 0x03e00000081879f3 */ /* 0x000fe2000bf03818 */
[----:B------:R-:W-:-:S02]  /*3690*/  UIADD3 UR8, UR7, 0x2, URZ ;  /* 0x0000000207087890 */ /* 0x000fc4000fffe03f */
[----:B------:R-:W-:Y:S01]  /*36a0*/  UIADD3 UR10, UR34, 0x2, URZ ;  /* 0x00000002220a7890 */ /* 0x000fe2000fffe03f */
[----:B------:R-:W-:Y:S01]  /*36b0*/  UMOV UR9, 0x40000040 ;  /* 0x4000004000097882 */ /* 0x000fe20000000000 */
[----:B------:R-:W-:Y:S01]  /*36c0*/  UMOV UR11, 0x40000040 ;  /* 0x40000040000b7882 */ /* 0x000fe20000000000 */
[----:B------:R-:W-:-:S15]  /*36d0*/  UISETP.NE.AND UP0, UPT, UR6, UR35, UPT ;  /* 0x000000230600728c */ /* 0x000fde000bf05270 */
[----:B------:R-:W-:-:S07]  /*36e0*/  NOP ;  /* 0x0000000000007918 */ /* 0x000fce0000000000 */
[----:B------:R-:W-:Y:S01]  /*36f0*/  QGMMA.64x256x32.F32.E5M2.E5M2 R24, gdesc[UR8], R24 ;  /* 0x03e00000081879f3 */ /* 0x000fe20008703818 */
[----:B------:R-:W-:Y:S02]  /*3700*/  UIADD3 UR8, UR7, 0x4, URZ ;  /* 0x0000000407087890 */ /* 0x000fe4000fffe03f */
[----:B------:R-:W-:Y:S01]  /*3710*/  UIADD3 UR10, UR34, 0x4, URZ ;  /* 0x00000004220a7890 */ /* 0x000fe2000fffe03f */
[----:B------:R-:W-:Y:S01]  /*3720*/  UMOV UR9, 0x40000040 ;  /* 0x4000004000097882 */ /* 0x000fe20000000000 */
[----:B------:R-:W-:-:S15]  /*3730*/  UMOV UR11, 0x40000040 ;  /* 0x40000040000b7882 */ /* 0x000fde0000000000 */
[----:B------:R-:W-:-:S08]  /*3740*/  NOP ;  /* 0x0000000000007918 */ /* 0x000fd00000000000 */
[----:B------:R-:W-:Y:S01]  /*3750*/  QGMMA.64x256x32.F32.E5M2.E5M2 R24, gdesc[UR8], R24 ;  /* 0x03e00000081879f3 */ /* 0x000fe20008703818 */
[----:B------:R-:W-:Y:S02]  /*3760*/  UIADD3 UR8, UR7, 0x6, URZ ;  /* 0x0000000607087890 */ /* 0x000fe4000fffe03f */
[----:B------:R-:W-:Y:S01]  /*3770*/  UIADD3 UR10, UR34, 0x6, URZ ;  /* 0x00000006220a7890 */ /* 0x000fe2000fffe03f */
[----:B------:R-:W-:Y:S01]  /*3780*/  UMOV UR9, 0x40000040 ;  /* 0x4000004000097882 */ /* 0x000fe20000000000 */
[----:B------:R-:W-:Y:S01]  /*3790*/  UMOV UR11, 0x40000040 ;  /* 0x40000040000b7882 */ /* 0x000fe20000000000 */
[----:B------:R-:W-:-:S06]  /*37a0*/  USEL UR7, URZ, 0x1, UP0 ;  /* 0x000000013f077887 */ /* 0x000fcc0008000000 */
[----:B------:R-:W-:-:S15]  /*37b0*/  ISETP.NE.AND P0, PT, RZ, UR7, PT ;  /* 0x00000007ff007c0c */ /* 0x000fde000bf05270 */
[----:B------:R-:W-:-:S01]  /*37c0*/  NOP ;  /* 0x0000000000007918 */ /* 0x000fc20000000000 */
[----:B------:R-:W-:Y:S03]  /*37d0*/  QGMMA.64x256x32.F32.E5M2.E5M2 R24, gdesc[UR8], R24, gsb0 ;  /* 0x03e00000081879f3 */ /* 0x000fe60008003818 */
[----:B------:R-:W-:Y:S02]  /*37e0*/  WARPGROUP.DEPBAR.LE gsb0, 0x1 ;  /* 0x00008000000079c5 */ /* 0x000fe40000010100 */
[----:B------:R-:W-:Y:S05]  /*37f0*/  @!P0 BRA `(.L_x_31) ;  /* 0x0000000c00708947 */ /* 0x000fea0003800000 */
[----:B------:R-:W-:Y:S02]  /*3800*/  WARPGROUP.DEPBAR.LE gsb0, 0x0 ;  /* 0x00008000000079c5 */ /* 0x000fe40000010000 */
[----:B-----5:R-:W-:-:S01]  /*3810*/  FADD R227, R25, R227 ;  /* 0x000000e319e37221 */ /* 0x020fc20000000000 */
[----:B------:R-:W-:Y:S01]  /*3820*/  FADD R226, R26, R226 ;  /* 0x000000e21ae27221 */ /* 0x000fe20000000000 */
[----:B------:R-:W-:-:S01]  /*3830*/  FADD R225, R27, R225 ;  /* 0x000000e11be17221 */ /* 0x000fc20000000000 */
[----:B------:R-:W-:Y:S01]  /*3840*/  FADD R224, R28, R224 ;  /* 0x000000e01ce07221 */ /* 0x000fe20000000000 */
[----:B------:R-:W-:-:S01]  /*3850*/  FADD R223, R29, R223 ;  /* 0x000000df1ddf7221 */ /* 0x000fc20000000000 */
[----:B------:R2:W-:Y:S01]  /*3860*/  STL [R1+0xa0], R227 ;  /* 0x0000a0e301007387 */ /* 0x0005e20000100800 */
[----:B------:R-:W-:-:S01]  /*3870*/  FADD R222, R30, R222 ;  /* 0x000000de1ede7221 */ /* 0x000fc20000000000 */
[----:B------:R-:W-:Y:S01]  /*3880*/  FADD R221, R31, R221 ;  /* 0x000000dd1fdd7221 */ /* 0x000fe20000000000 */
[----:B------:R-:W-:-:S01]  /*3890*/  FADD R220, R32, R220 ;  /* 0x000000dc20dc7221 */ /* 0x000fc20000000000 */
[----:B------:R-:W-:Y:S01]  /*38a0*/  FADD R219, R33, R219 ;  /* 0x000000db21db7221 */ /* 0x000fe20000000000 */
[----:B------:R-:W-:-:S01]  /*38b0*/  FADD R218, R34, R218 ;  /* 0x000000da22da7221 */ /* 0x000fc20000000000 */
[----:B------:R-:W-:Y:S01]  /*38c0*/  FADD R217, R35, R217 ;  /* 0x000000d923d97221 */ /* 0x000fe20000000000 */
[----:B------:R-:W-:-:S01]  /*38d0*/  FADD R216, R36, R216 ;  /* 0x000000d824d87221 */ /* 0x000fc20000000000 */
[----:B------:R-:W-:Y:S01]  /*38e0*/  FADD R215, R37, R215 ;  /* 0x000000d725d77221 */ /* 0x000fe20000000000 */
[----:B------:R-:W-:-:S01]  /*38f0*/  FADD R214, R38, R214 ;  /* 0x000000d626d67221 */ /* 0x000fc20000000000 */
[----:B--2---:R-:W2:Y:S01]  /*3900*/  LDL.LU R227, [R1+0x28] ;  /* 0x0000280001e37983 */ /* 0x004ea20000300800 */
[----:B------:R-:W-:-:S01]  /*3910*/  FADD R213, R39, R213 ;  /* 0x000000d527d57221 */ /* 0x000fc20000000000 */
[----:B------:R-:W-:Y:S01]  /*3920*/  FADD R212, R40, R212 ;  /* 0x000000d428d47221 */ /* 0x000fe20000000000 */
[----:B------:R-:W-:-:S01]  /*3930*/  FADD R211, R41, R211 ;  /* 0x000000d329d37221 */ /* 0x000fc20000000000 */
[----:B------:R3:W-:Y:S01]  /*3940*/  STL [R1+0xa4], R226 ;  /* 0x0000a4e201007387 */ /* 0x0007e20000100800 */
[----:B------:R-:W-:-:S03]  /*3950*/  FADD R228, R24, R228 ;  /* 0x000000e418e47221 */ /* 0x000fc60000000000 */
[----:B---3--:R-:W3:Y:S04]  /*3960*/  LDL.LU R226, [R1+0x24] ;  /* 0x0000240001e27983 */ /* 0x008ee80000300800 */
[----:B------:R4:W-:Y:S04]  /*3970*/  STL [R1+0xa8], R225 ;  /* 0x0000a8e101007387 */ /* 0x0009e80000100800 */
[----:B----4-:R-:W4:Y:S04]  /*3980*/  LDL.LU R225, [R1+0x20] ;  /* 0x0000200001e17983 */ /* 0x010f280000300800 */
[----:B------:R0:W-:Y:S04]  /*3990*/  STL [R1+0xac], R224 ;  /* 0x0000ace001007387 */ /* 0x0001e80000100800 */
[----:B0-----:R-:W4:Y:S04]  /*39a0*/  LDL.LU R224, [R1+0x1c] ;  /* 0x00001c0001e07983 */ /* 0x001f280000300800 */
        /* <DEDUP_REMOVED lines=13> */
[----:B0-----:R-:W4:Y:S04]  /*3a80*/  LDL.LU R217, [R1] ;  /* 0x0000000001d97983 */ /* 0x001f280000300800 */
[----:B------:R-:W-:Y:S04]  /*3a90*/  STL [R1+0xcc], R216 ;  /* 0x0000ccd801007387 */ /* 0x000fe80000100800 */
[----:B------:R-:W-:Y:S04]  /*3aa0*/  STL [R1+0xd0], R215 ;  /* 0x0000d0d701007387 */ /* 0x000fe80000100800 */
[----:B------:R-:W-:Y:S04]  /*3ab0*/  STL [R1+0xd4], R214 ;  /* 0x0000d4d601007387 */ /* 0x000fe80000100800 */
[----:B------:R-:W-:Y:S04]  /*3ac0*/  STL [R1+0xd8], R213 ;  /* 0x0000d8d501007387 */ /* 0x000fe80000100800 */
[----:B------:R-:W-:Y:S04]  /*3ad0*/  STL [R1+0xdc], R212 ;  /* 0x0000dcd401007387 */ /* 0x000fe80000100800 */
[----:B------:R0:W-:Y:S01]  /*3ae0*/  STL [R1+0xe0], R211 ;  /* 0x0000e0d301007387 */ /* 0x0001e20000100800 */
[----:B--2---:R-:W-:-:S01]  /*3af0*/  FADD R227, R134, R227 ;  /* 0x000000e386e37221 */ /* 0x004fc20000000000 */
[----:B---3--:R-:W-:Y:S01]  /*3b00*/  FADD R226, R133, R226 ;  /* 0x000000e285e27221 */ /* 0x008fe20000000000 */
[----:B----4-:R-:W-:-:S01]  /*3b10*/  FADD R225, R132, R225 ;  /* 0x000000e184e17221 */ /* 0x010fc20000000000 */
[----:B------:R-:W-:Y:S01]  /*3b20*/  FADD R224, R131, R224 ;  /* 0x000000e083e07221 */ /* 0x000fe20000000000 */
[----:B------:R-:W-:-:S01]  /*3b30*/  FADD R223, R130, R223 ;  /* 0x000000df82df7221 */ /* 0x000fc20000000000 */
[----:B------:R-:W-:Y:S01]  /*3b40*/  FADD R222, R129, R222 ;  /* 0x000000de81de7221 */ /* 0x000fe20000000000 */
[----:B------:R-:W-:-:S01]  /*3b50*/  FADD R221, R128, R221 ;  /* 0x000000dd80dd7221 */ /* 0x000fc20000000000 */
[----:B------:R-:W-:Y:S01]  /*3b60*/  FADD R220, R127, R220 ;  /* 0x000000dc7fdc7221 */ /* 0x000fe20000000000 */
[----:B------:R-:W-:-:S01]  /*3b70*/  FADD R219, R126, R219 ;  /* 0x000000db7edb7221 */ /* 0x000fc20000000000 */
[----:B------:R-:W-:Y:S01]  /*3b80*/  FADD R218, R125, R218 ;  /* 0x000000da7dda7221 */ /* 0x000fe20000000000 */
[----:B------:R-:W-:-:S05]  /*3b90*/  FADD R217, R124, R217 ;  /* 0x000000d97cd97221 */ /* 0x000fca0000000000 */
[----:B------:R2:W-:Y:S04]  /*3ba0*/  STL [R1], R217 ;  /* 0x000000d901007387 */ /* 0x0005e80000100800 */
[----:B------:R3:W-:Y:S04]  /*3bb0*/  STL [R1+0x4], R218 ;  /* 0x000004da01007387 */ /* 0x0007e80000100800 */
[----:B------:R4:W-:Y:S04]  /*3bc0*/  STL [R1+0x8], R219 ;  /* 0x000008db01007387 */ /* 0x0009e80000100800 */
[----:B------:R1:W-:Y:S04]  /*3bd0*/  STL [R1+0xc], R220 ;  /* 0x00000cdc01007387 */ /* 0x0003e80000100800 */
[----:B------:R1:W-:Y:S04]  /*3be0*/  STL [R1+0x10], R221 ;  /* 0x000010dd01007387 */ /* 0x0003e80000100800 */
[----:B------:R1:W-:Y:S04]  /*3bf0*/  STL [R1+0x14], R222 ;  /* 0x000014de01007387 */ /* 0x0003e80000100800 */
[----:B------:R1:W-:Y:S04]  /*3c00*/  STL [R1+0x18], R223 ;  /* 0x000018df01007387 */ /* 0x0003e80000100800 */
[----:B------:R1:W-:Y:S04]  /*3c10*/  STL [R1+0x1c], R224 ;  /* 0x00001ce001007387 */ /* 0x0003e80000100800 */
[----:B0-----:R-:W4:Y:S04]  /*3c20*/  LDL.LU R211, [R1+0x2c] ;  /* 0x00002c0001d37983 */ /* 0x001f280000300800 */
[----:B------:R0:W-:Y:S04]  /*3c30*/  STL [R1+0x20], R225 ;  /* 0x000020e101007387 */ /* 0x0001e80000100800 */
[----:B------:R-:W4:Y:S04]  /*3c40*/  LDL.LU R212, [R1+0x30] ;  /* 0x0000300001d47983 */ /* 0x000f280000300800 */
[----:B------:R0:W-:Y:S04]  /*3c50*/  STL [R1+0x24], R226 ;  /* 0x000024e201007387 */ /* 0x0001e80000100800 */
[----:B------:R-:W4:Y:S04]  /*3c60*/  LDL.LU R213, [R1+0x34] ;  /* 0x0000340001d57983 */ /* 0x000f280000300800 */
[----:B------:R0:W-:Y:S04]  /*3c70*/  STL [R1+0x28], R227 ;  /* 0x000028e301007387 */ /* 0x0001e80000100800 */
[----:B------:R-:W4:Y:S04]  /*3c80*/  LDL.LU R214, [R1+0x38] ;  /* 0x0000380001d67983 */ /* 0x000f280000300800 */
[----:B------:R-:W4:Y:S04]  /*3c90*/  LDL.LU R215, [R1+0x3c] ;  /* 0x00003c0001d77983 */ /* 0x000f280000300800 */
[----:B------:R-:W4:Y:S04]  /*3ca0*/  LDL.LU R216, [R1+0x40] ;  /* 0x0000400001d87983 */ /* 0x000f280000300800 */
[----:B--2---:R-:W2:Y:S04]  /*3cb0*/  LDL.LU R217, [R1+0x44] ;  /* 0x0000440001d97983 */ /* 0x004ea80000300800 */
[----:B---3--:R-:W3:Y:S04]  /*3cc0*/  LDL.LU R218, [R1+0x48] ;  /* 0x0000480001da7983 */ /* 0x008ee80000300800 */
[----:B----4-:R-:W4:Y:S04]  /*3cd0*/  LDL.LU R219, [R1+0x4c] ;  /* 0x00004c0001db7983 */ /* 0x010f280000300800 */
[----:B-1----:R-:W4:Y:S04]  /*3ce0*/  LDL.LU R220, [R1+0x50] ;  /* 0x0000500001dc7983 */ /* 0x002f280000300800 */
[----:B------:R-:W4:Y:S04]  /*3cf0*/  LDL.LU R221, [R1+0x54] ;  /* 0x0000540001dd7983 */ /* 0x000f280000300800 */
[----:B------:R-:W4:Y:S04]  /*3d00*/  LDL.LU R222, [R1+0x58] ;  /* 0x0000580001de7983 */ /* 0x000f280000300800 */
[----:B------:R-:W4:Y:S04]  /*3d10*/  LDL.LU R223, [R1+0x5c] ;  /* 0x00005c0001df7983 */ /* 0x000f280000300800 */
[----:B------:R-:W4:Y:S04]  /*3d20*/  LDL.LU R224, [R1+0x60] ;  /* 0x0000600001e07983 */ /* 0x000f280000300800 */
[----:B0-----:R-:W4:Y:S04]  /*3d30*/  LDL.LU R225, [R1+0x64] ;  /* 0x0000640001e17983 */ /* 0x001f280000300800 */
[----:B------:R-:W4:Y:S04]  /*3d40*/  LDL.LU R226, [R1+0x68] ;  /* 0x0000680001e27983 */ /* 0x000f280000300800 */
[----:B------:R-:W4:Y:S01]  /*3d50*/  LDL.LU R227, [R1+0x6c] ;  /* 0x00006c0001e37983 */ /* 0x000f220000300800 */
[----:B------:R-:W-:-:S05]  /*3d60*/  FADD R211, R135, R211 ;  /* 0x000000d387d37221 */ /* 0x000fca0000000000 */
[----:B------:R0:W-:Y:S01]  /*3d70*/  STL [R1+0x2c], R211 ;  /* 0x00002cd301007387 */ /* 0x0001e20000100800 */
[----:B------:R-:W-:-:S03]  /*3d80*/  FADD R212, R136, R212 ;  /* 0x000000d488d47221 */ /* 0x000fc60000000000 */
[----:B0-----:R0:W5:Y:S01]  /*3d90*/  LDL.LU R211, [R1+0xe0] ;  /* 0x0000e00001d37983 */ /* 0x0011620000300800 */
[----:B------:R-:W-:-:S03]  /*3da0*/  FADD R213, R137, R213 ;  /* 0x000000d589d57221 */ /* 0x000fc60000000000 */
[----:B------:R1:W-:Y:S01]  /*3db0*/  STL [R1+0x30], R212 ;  /* 0x000030d401007387 */ /* 0x0003e20000100800 */
[----:B------:R-:W-:-:S01]  /*3dc0*/  FADD R214, R138, R214 ;  /* 0x000000d68ad67221 */ /* 0x000fc20000000000 */
[----:B------:R-:W-:Y:S02]  /*3dd0*/  FADD R215, R139, R215 ;  /* 0x000000d78bd77221 */ /* 0x000fe40000000000 */
[----:B-1----:R0:W5:Y:S01]  /*3de0*/  LDL.LU R212, [R1+0xdc] ;  /* 0x0000dc0001d47983 */ /* 0x0021620000300800 */
[----:B------:R-:W-:-:S03]  /*3df0*/  FADD R216, R140, R216 ;  /* 0x000000d88cd87221 */ /* 0x000fc60000000000 */
[----:B------:R1:W-:Y:S01]  /*3e00*/  STL [R1+0x34], R213 ;  /* 0x000034d501007387 */ /* 0x0003e20000100800 */
[----:B--2---:R-:W-:-:S03]  /*3e10*/  FADD R217, R141, R217 ;  /* 0x000000d98dd97221 */ /* 0x004fc60000000000 */
[----:B-1----:R0:W5:Y:S01]  /*3e20*/  LDL.LU R213, [R1+0xd8] ;  /* 0x0000d80001d57983 */ /* 0x0021620000300800 */
[----:B---3--:R-:W-:-:S03]  /*3e30*/  FADD R218, R142, R218 ;  /* 0x000000da8eda7221 */ /* 0x008fc60000000000 */
[----:B------:R1:W-:Y:S01]  /*3e40*/  STL [R1+0x38], R214 ;  /* 0x000038d601007387 */ /* 0x0003e20000100800 */
[----:B----4-:R-:W-:-:S01]  /*3e50*/  FADD R219, R143, R219 ;  /* 0x000000db8fdb7221 */ /* 0x010fc20000000000 */
[----:B------:R-:W-:Y:S02]  /*3e60*/  FADD R220, R144, R220 ;  /* 0x000000dc90dc7221 */ /* 0x000fe40000000000 */
[----:B-1----:R0:W5:Y:S04]  /*3e70*/  LDL.LU R214, [R1+0xd4] ;  /* 0x0000d40001d67983 */ /* 0x0021680000300800 */
[----:B------:R1:W-:Y:S01]  /*3e80*/  STL [R1+0x3c], R215 ;  /* 0x00003cd701007387 */ /* 0x0003e20000100800 */
[----:B------:R-:W-:-:S01]  /*3e90*/  FADD R221, R145, R221 ;  /* 0x000000dd91dd7221 */ /* 0x000fc20000000000 */
[----:B------:R-:W-:-:S02]  /*3ea0*/  FADD R222, R146, R222 ;  /* 0x000000de92de7221 */ /* 0x000fc40000000000 */
[----:B-1----:R0:W5:Y:S04]  /*3eb0*/  LDL.LU R215, [R1+0xd0] ;  /* 0x0000d00001d77983 */ /* 0x0021680000300800 */
[----:B------:R1:W-:Y:S01]  /*3ec0*/  STL [R1+0x40], R216 ;  /* 0x000040d801007387 */ /* 0x0003e20000100800 */
[----:B------:R-:W-:-:S03]  /*3ed0*/  FADD R223, R147, R223 ;  /* 0x000000df93df7221 */ /* 0x000fc60000000000 */
        /* <DEDUP_REMOVED lines=13> */
[----:B------:R1:W-:Y:S04]  /*3fb0*/  STL [R1+0x54], R221 ;  /* 0x000054dd01007387 */ /* 0x0003e80000100800 */
        /* <DEDUP_REMOVED lines=12> */
[----:B-1----:R0:W5:Y:S01]  /*4080*/  LDL.LU R227, [R1+0xa0] ;  /* 0x0000a00001e37983 */ /* 0x0021620000300800 */
        /* <DEDUP_REMOVED lines=82> */
[----:B0-----:R-:W-:-:S06]  /*45b0*/  UMOV UR6, URZ ;  /* 0x0000003f00067c82 */ /* 0x001fcc0008000000 */
.L_x_31:
[----:B------:R-:W-:Y:S05]  /*45c0*/  @!P1 BRA `(.L_x_32) ;  /* 0x0000000000049947 */ /* 0x000fea0003800000 */
[----:B------:R-:W-:Y:S01]  /*45d0*/  BPT.TRAP 0x1 ;  /* 0x000000040000795c */ /* 0x000fe20000300000 */
.L_x_32:
[----:B------:R2:W-:Y:S04]  /*45e0*/  STL [R1+0xa4], R2 ;  /* 0x0000a40201007387 */ /* 0x0005e80000100800 */
[----:B--2---:R-:W2:Y:S04]  /*45f0*/  LDL R2, [R1+0x70] ;  /* 0x0000700001027983 */ /* 0x004ea80000100800 */
[----:B-----5:R3:W-:Y:S04]  /*4600*/  STL [R1+0xa0], R0 ;  /* 0x0000a00001007387 */ /* 0x0207e80000100800 */
[----:B---3--:R-:W3:Y:S01]  /*4610*/  LDL R0, [R1+0x78] ;  /* 0x0000780001007983 */ /* 0x008ee20000100800 */
[----:B-1----:R-:W-:Y:S01]  /*4620*/  IMAD.U32 R229, RZ, RZ, UR33 ;  /* 0x00000021ffe57e24 */ /* 0x002fe2000f8e00ff */
[----:B--2---:R-:W-:-:S02]  /*4630*/  ISETP.NE.AND P0, PT, R2, RZ, PT ;  /* 0x000000ff0200720c */ /* 0x004fc40003f05270 */
[----:B------:R1:W5:Y:S11]  /*4640*/  LDL.LU R2, [R1+0xa4] ;  /* 0x0000a40001027983 */ /* 0x0003760000300800 */
[----:B------:R-:W-:-:S05]  /*4650*/  @P0 LEA R229, R229, UR22, 0x3 ;  /* 0x00000016e5e50c11 */ /* 0x000fca000f8e18ff */
[----:B------:R-:W-:-:S05]  /*4660*/  @P0 VIADD R229, R229, 0x28 ;  /* 0x00000028e5e50836 */ /* 0x000fca0000000000 */
[----:B---3--:R-:W-:Y:S02]  /*4670*/  @P0 PRMT R229, R0, 0x654, R229 ;  /* 0x0000065400e50816 */ /* 0x008fe400000000e5 */
[----:B------:R1:W5:Y:S01]  /*4680*/  LDL.LU R0, [R1+0xa0] ;  /* 0x0000a00001007983 */ /* 0x0003620000300800 */
[----:B------:R-:W-:Y:S01]  /*4690*/  UISETP.GT.U32.AND UP0, UPT, UR15, 0x1, UPT ;  /* 0x000000010f00788c */ /* 0x000fe2000bf04070 */
[----:B------:R1:W-:Y:S05]  /*46a0*/  @P0 SYNCS.ARRIVE.TRANS64.RED.A1T0 RZ, [R229+URZ], RZ ;  /* 0x000000ffe5ff09a7 */ /* 0x0003ea000810043f */
[----:B------:R-:W-:-:S13]  /*46b0*/  PLOP3.LUT P0, PT, PT, PT, UP0, 0x80, 0x0 ;  /* 0x000000000000781c */ /* 0x000fda0003f0f008 */
[----:B-1----:R-:W-:Y:S05]  /*46c0*/  @P0 BRA `(.L_x_33) ;  /* 0x0000000000040947 */ /* 0x002fea0003800000 */
[----:B------:R-:W-:Y:S01]  /*46d0*/  BPT.TRAP 0x1 ;  /* 0x000000040000795c */ /* 0x000fe20000300000 */
.L_x_33:
[----:B------:R-:W-:Y:S02]  /*46e0*/  UISETP.GT.AND UP2, UPT, UR25, 0x1, UPT ;  /* 0x000000011900788c */ /* 0x000fe4000bf44270 */
[----:B------:R-:W-:Y:S02]  /*46f0*/  UIADD3 UR23, UR23, 0x1, URZ ;  /* 0x0000000117177890 */ /* 0x000fe4000fffe03f */
[----:B------:R-:W-:Y:S02]  /*4700*/  UIADD3 UR33, UR33, 0x1, URZ ;  /* 0x0000000121217890 */ /* 0x000fe4000fffe03f */
[----:B------:R-:W-:Y:S01]  /*4710*/  PLOP3.LUT P0, PT, PT, PT, UP2, 0x80, 0x0 ;  /* 0x000000000000781c */ /* 0x000fe20003f0f028 */
[----:B------:R-:W-:Y:S02]  /*4720*/  UISETP.NE.AND UP0, UPT, UR23, 0x5, UPT ;  /* 0x000000051700788c */ /* 0x000fe4000bf05270 */
[----:B------:R-:W-:Y:S02]  /*4730*/  UIADD3 UR9, UR25, -0x1, URZ ;  /* 0xffffffff19097890 */ /* 0x000fe4000fffe03f */
[----:B------:R-:W-:-:S02]  /*4740*/  USEL UR8, URZ, 0x1, UP0 ;  /* 0x000000013f087887 */ /* 0x000fc40008000000 */
[----:B------:R-:W-:Y:S02]  /*4750*/  UISETP.NE.AND UP1, UPT, UR33, 0x5, UPT ;  /* 0x000000052100788c */ /* 0x000fe4000bf25270 */
[----:B------:R-:W-:Y:S02]  /*4760*/  ULOP3.LUT UR24, UR24, UR8, URZ, 0x3c, !UPT ;  /* 0x0000000818187292 */ /* 0x000fe4000f8e3c3f */
[----:B------:R-:W-:Y:S02]  /*4770*/  USEL UR23, UR23, URZ, UP0 ;  /* 0x0000003f17177287 */ /* 0x000fe40008000000 */
[----:B------:R-:W-:Y:S01]  /*4780*/  USEL UR33, UR33, URZ, UP1 ;  /* 0x0000003f21217287 */ /* 0x000fe20008800000 */
[----:B------:R-:W-:Y:S01]  /*4790*/  UMOV UR8, 0x1 ;  /* 0x0000000100087882 */ /* 0x000fe20000000000 */
[----:B------:R-:W-:Y:S01]  /*47a0*/  UMOV UR25, UR9 ;  /* 0x0000000900197c82 */ /* 0x000fe20008000000 */
[----:B------:R-:W-:Y:S09]  /*47b0*/  @P0 BRA `(.L_x_34) ;  /* 0xffffffec00300947 */ /* 0x000ff2000383ffff */
.L_x_26:
[----:B------:R-:W-:-:S04]  /*47c0*/  UISETP.NE.AND UP0, UPT, UR6, URZ, UPT ;  /* 0x0000003f0600728c */ /* 0x000fc8000bf05270 */
[----:B------:R-:W-:-:S06]  /*47d0*/  USEL UR6, URZ, 0x1, !UP0 ;  /* 0x000000013f067887 */ /* 0x000fcc000c000000 */
[----:B------:R-:W-:-:S13]  /*47e0*/  ISETP.NE.AND P0, PT, RZ, UR6, PT ;  /* 0x00000006ff007c0c */ /* 0x000fda000bf05270 */
[----:B------:R-:W-:Y:S05]  /*47f0*/  @!P0 BRA `(.L_x_35) ;  /* 0x0000000c00c48947 */ /* 0x000fea0003800000 */
[----:B------:R-:W-:Y:S02]  /*4800*/  WARPGROUP.DEPBAR.LE gsb0, 0x0 ;  /* 0x00008000000079c5 */ /* 0x000fe40000010000 */
[----:B-----5:R-:W-:Y:S01]  /*4810*/  FADD R227, R25, R227 ;  /* 0x000000e319e37221 */ /* 0x020fe20000000000 */
[----:B------:R-:W-:-:S04]  /*4820*/  FADD R228, R24, R228 ;  /* 0x000000e418e47221 */ /* 0x000fc80000000000 */
[----:B------:R1:W-:Y:S04]  /*4830*/  STL [R1+0xa0], R227 ;  /* 0x0000a0e301007387 */ /* 0x0003e80000100800 */
[----:B-1----:R-:W2:Y:S04]  /*4840*/  LDL.LU R227, [R1+0x6c] ;  /* 0x00006c0001e37983 */ /* 0x002ea80000300800 */
[----:B--2---:R1:W-:Y:S04]  /*4850*/  STL [R1+0xa4], R227 ;  /* 0x0000a4e301007387 */ /* 0x0043e80000100800 */
        /* <DEDUP_REMOVED lines=52> */
[----:B-1----:R-:W2:Y:S01]  /*4ba0*/  LDL.LU R227, [R1] ;  /* 0x0000000001e37983 */ /* 0x002ea20000300800 */
[----:B------:R-:W-:Y:S01]  /*4bb0*/  FADD R226, R26, R226 ;  /* 0x000000e21ae27221 */ /* 0x000fe20000000000 */
        /* <DEDUP_REMOVED lines=97> */
[----:B--2---:R-:W-:-:S05]  /*51d0*/  FADD R227, R124, R227 ;  /* 0x000000e37ce37221 */ /* 0x004fca0000000000 */
[----:B------:R1:W-:Y:S04]  /*51e0*/  STL [R1], R227 ;  /* 0x000000e301007387 */ /* 0x0003e80000100800 */
[----:B-1----:R-:W2:Y:S02]  /*51f0*/  LDL.LU R227, [R1+0x10c] ;  /* 0x00010c0001e37983 */ /* 0x002ea40000300800 */
[----:B--2---:R-:W-:-:S05]  /*5200*/  FADD R227, R125, R227 ;  /* 0x000000e37de37221 */ /* 0x004fca0000000000 */
[----:B------:R1:W-:Y:S04]  /*5210*/  STL [R1+0x4], R227 ;  /* 0x000004e301007387 */ /* 0x0003e80000100800 */
        /* <DEDUP_REMOVED lines=78> */
[----:B-1----:R1:W5:Y:S02]  /*5700*/  LDL.LU R227, [R1+0xa0] ;  /* 0x0000a00001e37983 */ /* 0x0023640000300800 */
.L_x_35:
[----:B------:R-:W-:-:S04]  /*5710*/  IMAD.U32 R229, RZ, RZ, UR26 ;  /* 0x0000001affe57e24 */ /* 0x000fc8000f8e00ff */
[----:B------:R2:W-:Y:S01]  /*5720*/  SYNCS.ARRIVE.TRANS64.A1T0 RZ, [R229+UR28], RZ ;  /* 0x000000ffe5ff79a7 */ /* 0x0005e2000810001c */
[----:B------:R-:W-:Y:S02]  /*5730*/  WARPGROUP.DEPBAR.LE gsb0, 0x0 ;  /* 0x00008000000079c5 */ /* 0x000fe40000010000 */
[----:B------:R-:W3:Y:S02]  /*5740*/  LDC R24, c[0x0][0x28c] ;  /* 0x0000a300ff187b82 */ /* 0x000ee40000000800 */
[----:B---3--:R-:W-:-:S13]  /*5750*/  ISETP.GE.AND P0, PT, R24, 0x1, PT ;  /* 0x000000011800780c */ /* 0x008fda0003f06270 */
[----:B--2---:R-:W-:Y:S05]  /*5760*/  @!P0 BRA `(.L_x_36) ;  /* 0x0000000000688947 */ /* 0x004fea0003800000 */
[----:B------:R-:W-:-:S06]  /*5770*/  UISETP.NE.AND UP0, UPT, UR30, 0x3, UPT ;  /* 0x000000031e00788c */ /* 0x000fcc000bf05270 */
[----:B------:R-:W-:-:S13]  /*5780*/  PLOP3.LUT P0, PT, PT, PT, UP0, 0x80, 0x0 ;  /* 0x000000000000781c */ /* 0x000fda0003f0f008 */
[----:B------:R-:W-:Y:S05]  /*5790*/  @!P0 BRA `(.L_x_37) ;  /* 0x0000000000048947 */ /* 0x000fea0003800000 */
[----:B------:R-:W-:Y:S01]  /*57a0*/  BPT.TRAP 0x1 ;  /* 0x000000040000795c */ /* 0x000fe20000300000 */
.L_x_37:
[----:B-----5:R2:W-:Y:S04]  /*57b0*/  STL [R1+0xa4], R2 ;  /* 0x0000a40201007387 */ /* 0x0205e80000100800 */
[----:B--2---:R-:W2:Y:S04]  /*57c0*/  LDL R2, [R1+0x70] ;  /* 0x0000700001027983 */ /* 0x004ea80000100800 */
[----:B------:R3:W-:Y:S04]  /*57d0*/  STL [R1+0xa0], R0 ;  /* 0x0000a00001007387 */ /* 0x0007e80000100800 */
[----:B---3--:R-:W3:Y:S01]  /*57e0*/  LDL R0, [R1+0x78] ;  /* 0x0000780001007983 */ /* 0x008ee20000100800 */
[----:B--2---:R-:W-:-:S03]  /*57f0*/  ISETP.NE.AND P0, PT, R2, RZ, PT ;  /* 0x000000ff0200720c */ /* 0x004fc60003f05270 */
[----:B------:R2:W5:Y:S10]  /*5800*/  LDL.LU R2, [R1+0xa4] ;  /* 0x0000a40001027983 */ /* 0x0005740000300800 */
[----:B------:R-:W-:-:S05]  /*5810*/  VOTEU.ANY UP0, P0 ;  /* 0x00000000003f7886 */ /* 0x000fca0000000100 */
[----:B------:R-:W-:-:S06]  /*5820*/  @UP0 UIADD3 UR6, UR19, UR5, URZ ;  /* 0x0000000513060290 */ /* 0x000fcc000fffe03f */
[----:B------:R-:W-:Y:S02]  /*5830*/  IMAD.U32 R24, RZ, RZ, UR6 ;  /* 0x00000006ff187e24 */ /* 0x000fe4000f8e00ff */
[----:B------:R-:W-:Y:S02]  /*5840*/  IMAD.U32 R27, RZ, RZ, UR6 ;  /* 0x00000006ff1b7e24 */ /* 0x000fe4000f8e00ff */
[----:B------:R-:W-:-:S05]  /*5850*/  @P0 IMAD.WIDE.U32 R24, R24, -0x33333333, RZ ;  /* 0xcccccccd18180825 */ /* 0x000fca00078e00ff */
[----:B------:R-:W-:-:S05]  /*5860*/  @P0 SHF.R.U32.HI R24, RZ, 0x2, R25 ;  /* 0x00000002ff180819 */ /* 0x000fca0000011619 */
[----:B------:R-:W-:-:S05]  /*5870*/  @P0 IMAD R24, R24, -0x5, R27 ;  /* 0xfffffffb18180824 */ /* 0x000fca00078e021b */
[----:B------:R-:W-:-:S05]  /*5880*/  @P0 LEA R24, R24, UR22, 0x3 ;  /* 0x0000001618180c11 */ /* 0x000fca000f8e18ff */
[----:B------:R-:W-:-:S05]  /*5890*/  @P0 VIADD R24, R24, 0x28 ;  /* 0x0000002818180836 */ /* 0x000fca0000000000 */
[----:B---3--:R-:W-:Y:S02]  /*58a0*/  @P0 PRMT R24, R0, 0x654, R24 ;  /* 0x0000065400180816 */ /* 0x008fe40000000018 */
[----:B------:R2:W5:Y:S01]  /*58b0*/  LDL.LU R0, [R1+0xa0] ;  /* 0x0000a00001007983 */ /* 0x0005620000300800 */
[----:B------:R-:W-:Y:S01]  /*58c0*/  UISETP.GT.U32.AND UP0, UPT, UR15, 0x1, UPT ;  /* 0x000000010f00788c */ /* 0x000fe2000bf04070 */
[----:B------:R2:W-:Y:S05]  /*58d0*/  @P0 SYNCS.ARRIVE.TRANS64.RED.A1T0 RZ, [R24+URZ], RZ ;  /* 0x000000ff18ff09a7 */ /* 0x0005ea000810043f */
[----:B------:R-:W-:-:S13]  /*58e0*/  PLOP3.LUT P0, PT, PT, PT, UP0, 0x80, 0x0 ;  /* 0x000000000000781c */ /* 0x000fda0003f0f008 */
[----:B--2---:R-:W-:Y:S05]  /*58f0*/  @P0 BRA `(.L_x_36) ;  /* 0x0000000000040947 */ /* 0x004fea0003800000 */
[----:B------:R-:W-:Y:S01]  /*5900*/  BPT.TRAP 0x1 ;  /* 0x000000040000795c */ /* 0x000fe20000300000 */
.L_x_36:
[----:B-----5:R2:W-:Y:S01]  /*5910*/  STL [R1+0xa0], R0 ;  /* 0x0000a00001007387 */ /* 0x0205e20000100800 */
[----:B------:R-:W-:Y:S01]  /*5920*/  IMAD.U32 R24, RZ, RZ, UR27 ;  /* 0x0000001bff187e24 */ /* 0x000fe2000f8e00ff */
[----:B------:R-:W-:Y:S01]  /*5930*/  UIADD3 UR5, UR29, UR5, URZ ;  /* 0x000000051d057290 */ /* 0x000fe2000fffe03f */
[----:B------:R-:W3:Y:S01]  /*5940*/  LDC R35, c[0x0][0x288] ;  /* 0x0000a200ff237b82 */ /* 0x000ee20000000800 */
[----:B--2---:R-:W2:Y:S02]  /*5950*/  LDL R0, [R1+0x8c] ;  /* 0x00008c0001007983 */ /* 0x004ea40000100800 */
[----:B------:R-:W-:Y:S01]  /*5960*/  SHF.L.U32 R24, R24, 0x1f, RZ ;  /* 0x0000001f18187819 */ /* 0x000fe200000006ff */
[----:B------:R-:W-:Y:S02]  /*5970*/  UISETP.GT.U32.AND UP0, UPT, UR5, 0x4, UPT ;  /* 0x000000040500788c */ /* 0x000fe4000bf04070 */
[----:B------:R-:W-:Y:S01]  /*5980*/  UISETP.GE.U32.AND UP1, UPT, UR29, 0x5, UPT ;  /* 0x000000051d00788c */ /* 0x000fe2000bf26070 */
[----:B------:R-:W4:Y:S01]  /*5990*/  SYNCS.PHASECHK.TRANS64.TRYWAIT P0, [UR18+0x8], R24 ;  /* 0x00000818ff0075a7 */ /* 0x000f220008000152 */
[----:B------:R-:W-:-:S02]  /*59a0*/  UISETP.LT.U32.AND UP0, UPT, UR29, 0x5, UP0 ;  /* 0x000000051d00788c */ /* 0x000fc40008701070 */
[----:B------:R-:W-:Y:S02]  /*59b0*/  UIMAD.WIDE.U32 UR6, UR5, -0x33333333, URZ ;  /* 0xcccccccd050678a5 */ /* 0x000fe4000f8e003f */
[----:B------:R-:W-:Y:S02]  /*59c0*/  USEL UR8, URZ, 0x1, !UP0 ;  /* 0x000000013f087887 */ /* 0x000fe4000c000000 */
[----:B------:R-:W-:Y:S01]  /*59d0*/  USHF.R.U32.HI UR6, URZ, 0x2, UR7 ;  /* 0x000000023f067899 */ /* 0x000fe20008011607 */
[----:B--2---:R-:W-:Y:S02]  /*59e0*/  IMAD.SHL.U32 R32, R0, 0x2, RZ ;  /* 0x0000000200207824 */ /* 0x004fe400078e00ff */
[----:B------:R2:W5:Y:S01]  /*59f0*/  LDL.LU R0, [R1+0xa0] ;  /* 0x0000a00001007983 */ /* 0x0005620000300800 */
[----:B------:R-:W-:Y:S02]  /*5a00*/  ULOP3.LUT UR4, UR4, UR8, URZ, 0x3c, !UPT ;  /* 0x0000000804047292 */ /* 0x000fe4000f8e3c3f */
[----:B------:R-:W-:Y:S01]  /*5a10*/  UIMAD UR5, UR6, -0x5, UR5 ;  /* 0xfffffffb060578a4 */ /* 0x000fe2000f8e0205 */
[----:B------:R-:W-:Y:S01]  /*5a20*/  SHF.R.S32.HI R33, RZ, 0x1f, R32 ;  /* 0x0000001fff217819 */ /* 0x000fe20000011420 */
[----:B------:R-:W-:Y:S01]  /*5a30*/  @UP1 ULOP3.LUT UR4, UR4, 0x1, UR6, 0x78, !UPT ;  /* 0x0000000104041892 */ /* 0x000fe2000f8e7806 */
[----:B---34-:R-:W-:Y:S11]  /*5a40*/  @!P0 BRA `(.L_x_38) ;  /* 0x000000a800f88947 */ /* 0x018ff60003800000 */
.L_x_325:
[----:B------:R4:W-:Y:S01]  /*5a50*/  STL [R1+0xa8], R3 ;  /* 0x0000a80301007387 */ /* 0x0009e20000100800 */
[----:B------:R-:W-:Y:S01]  /*5a60*/  ULDC.64 UR6, c[0x0][0x5d0] ;  /* 0x0001740000067ab9 */ /* 0x000fe20000000a00 */
[----:B------:R-:W-:Y:S02]  /*5a70*/  ULDC UR8, c[0x0][0x284] ;  /* 0x0000a10000087ab9 */ /* 0x000fe40000000800 */
[----:B----4-:R-:W4:Y:S04]  /*5a80*/  LDL.LU R3, [R1+0x88] ;  /* 0x0000880001037983 */ /* 0x010f280000300800 */
[----:B------:R0:W-:Y:S04]  /*5a90*/  STL [R1+0xa4], R2 ;  /* 0x0000a40201007387 */ /* 0x0001e80000100800 */
[----:B0-----:R-:W2:Y:S04]  /*5aa0*/  LDL R2, [R1+0x84] ;  /* 0x0000840001027983 */ /* 0x001ea80000100800 */
[----:B-----5:R0:W-:Y:S04]  /*5ab0*/  STL [R1+0xa0], R0 ;  /* 0x0000a00001007387 */ /* 0x0201e80000100800 */
[----:B0-----:R-:W3:Y:S01]  /*5ac0*/  LDL R0, [R1+0x74] ;  /* 0x0000740001007983 */ /* 0x001ee20000100800 */
[----:B----4-:R-:W-:-:S03]  /*5ad0*/  IMAD.SHL.U32 R37, R3, 0x100, RZ ;  /* 0x0000010003257824 */ /* 0x010fc600078e00ff */
[----:B------:R0:W5:Y:S01]  /*5ae0*/  LDL.LU R3, [R1+0xa8] ;  /* 0x0000a80001037983 */ /* 0x0001620000300800 */
[----:B--2---:R-:W-:-:S03]  /*5af0*/  IMAD.SHL.U32 R34, R2, 0x40, RZ ;  /* 0x0000004002227824 */ /* 0x004fc600078e00ff */
[----:B------:R0:W5:Y:S01]  /*5b00*/  LDL.LU R2, [R1+0xa4] ;  /* 0x0000a40001027983 */ /* 0x0001620000300800 */
[----:B---3--:R-:W-:Y:S01]  /*5b10*/  SHF.R.S32.HI R38, RZ, 0x1f, R0 ;  /* 0x0000001fff267819 */ /* 0x008fe20000011400 */
[----:B------:R-:W-:-:S04]  /*5b20*/  IMAD.WIDE.U32 R24, R0, UR6, R32 ;  /* 0x0000000600187c25 */ /* 0x000fc8000f8e0020 */
[----:B------:R-:W-:-:S04]  /*5b30*/  IMAD R26, R38, UR6, RZ ;  /* 0x00000006261a7c24 */ /* 0x000fc8000f8e02ff */
[----:B------:R-:W-:Y:S02]  /*5b40*/  IMAD R27, R0, UR7, R26 ;  /* 0x00000007001b7c24 */ /* 0x000fe4000f8e021a */
[----:B------:R0:W5:Y:S01]  /*5b50*/  LDL.LU R0, [R1+0xa0] ;  /* 0x0000a00001007983 */ /* 0x0001620000300800 */
[----:B------:R-:W-:-:S04]  /*5b60*/  ISETP.GE.AND P0, PT, R34, UR8, PT ;  /* 0x0000000822007c0c */ /* 0x000fc8000bf06270 */
[C---:B------:R-:W-:Y:S02]  /*5b70*/  ISETP.GE.OR P0, PT, R37.reuse, R35, P0 ;  /* 0x000000232500720c */ /* 0x040fe40000706670 */
[----:B------:R-:W-:Y:S02]  /*5b80*/  SHF.R.S32.HI R36, RZ, 0x1f, R37 ;  /* 0x0000001fff247819 */ /* 0x000fe40000011425 */
[----:B------:R-:W-:-:S04]  /*5b90*/  IADD3 R24, P1, R37, R24, RZ ;  /* 0x0000001825187210 */ /* 0x000fc80007f3e0ff */
[----:B------:R-:W-:-:S05]  /*5ba0*/  IADD3.X R25, R36, R25, R27, P1, !PT ;  /* 0x0000001924197210 */ /* 0x000fca0000ffe41b */
[----:B0-----:R-:W-:Y:S05]  /*5bb0*/  @P0 BRA `(.L_x_39) ;  /* 0x0000008c00d40947 */ /* 0x001fea0003800000 */
[----:B------:R0:W-:Y:S01]  /*5bc0*/  STL.64 [R1+0xb0], R4 ;  /* 0x0000b00401007387 */ /* 0x0001e20000100a00 */
[----:B------:R-:W2:Y:S01]  /*5bd0*/  LDC.64 R28, c[0x0][0x5c8] ;  /* 0x00017200ff1c7b82 */ /* 0x000ea20000000a00 */
[----:B------:R-:W-:Y:S02]  /*5be0*/  ULDC.64 UR6, c[0x0][0x5c0] ;  /* 0x0001700000067ab9 */ /* 0x000fe40000000a00 */
[----:B0-----:R-:W3:Y:S04]  /*5bf0*/  LDL.64 R4, [R1+0x90] ;  /* 0x0000900001047983 */ /* 0x001ee80000100a00 */
[----:B-----5:R0:W-:Y:S04]  /*5c00*/  STL [R1+0xa8], R3 ;  /* 0x0000a80301007387 */ /* 0x0201e80000100800 */
[----:B0-----:R-:W3:Y:S04]  /*5c10*/  LDL.LU R3, [R1+0x84] ;  /* 0x0000840001037983 */ /* 0x001ee80000300800 */
[----:B------:R0:W-:Y:S04]  /*5c20*/  STL [R1+0xa4], R2 ;  /* 0x0000a40201007387 */ /* 0x0001e80000100800 */
[----:B0-----:R-:W4:Y:S04]  /*5c30*/  LDL R2, [R1+0x8c] ;  /* 0x00008c0001027983 */ /* 0x001f280000100800 */
[----:B------:R0:W-:Y:S04]  /*5c40*/  STL [R1+0xa0], R0 ;  /* 0x0000a00001007387 */ /* 0x0001e80000100800 */
[----:B0-----:R-:W4:Y:S01]  /*5c50*/  LDL R0, [R1+0x98] ;  /* 0x0000980001007983 */ /* 0x001f220000100800 */
[----:B---3--:R-:W-:-:S03]  /*5c60*/  IMAD.WIDE R30, R3, 0x40, R4 ;  /* 0x00000040031e7825 */ /* 0x008fc600078e0204 */
[----:B------:R0:W5:Y:S01]  /*5c70*/  LDL.LU.64 R4, [R1+0xb0] ;  /* 0x0000b00001047983 */ /* 0x0001620000300a00 */
[-C--:B--2---:R-:W-:Y:S02]  /*5c80*/  IMAD R26, R31, R28.reuse, RZ ;  /* 0x0000001c1f1a7224 */ /* 0x084fe400078e02ff */
[C---:B------:R-:W-:Y:S01]  /*5c90*/  IMAD.WIDE.U32 R24, R30.reuse, R28, R24 ;  /* 0x0000001c1e187225 */ /* 0x040fe200078e0018 */
[----:B------:R0:W5:Y:S03]  /*5ca0*/  LDL.LU R3, [R1+0xa8] ;  /* 0x0000a80001037983 */ /* 0x0001660000300800 */
[----:B------:R-:W-:Y:S01]  /*5cb0*/  IMAD R27, R30, R29, R26 ;  /* 0x0000001d1e1b7224 */ /* 0x000fe200078e021a */
[----:B------:R-:W-:Y:S02]  /*5cc0*/  LEA R26, P0, R28, R24, 0x3 ;  /* 0x000000181c1a7211 */ /* 0x000fe400078018ff */
[----:B------:R-:W-:Y:S01]  /*5cd0*/  IADD3 R24, P1, R24, UR6, RZ ;  /* 0x0000000618187c10 */ /* 0x000fe2000ff3e0ff */
[----:B------:R-:W-:Y:S01]  /*5ce0*/  IMAD.IADD R27, R25, 0x1, R27 ;  /* 0x00000001191b7824 */ /* 0x000fe200078e021b */
[----:B------:R-:W-:-:S04]  /*5cf0*/  IADD3 R26, P3, R26, UR6, RZ ;  /* 0x000000061a1a7c10 */ /* 0x000fc8000ff7e0ff */
[----:B------:R-:W-:Y:S01]  /*5d00*/  LEA.HI.X R29, R28, R27, R29, 0x3, P0 ;  /* 0x0000001b1c1d7211 */ /* 0x000fe200000f1c1d */
[----:B----4-:R-:W-:Y:S01]  /*5d10*/  IMAD R28, R2, -0x2, R35 ;  /* 0xfffffffe021c7824 */ /* 0x010fe200078e0223 */
[----:B------:R-:W-:Y:S01]  /*5d20*/  FSETP.NEU.AND P0, PT, RZ, UR31, PT ;  /* 0x0000001fff007c0b */ /* 0x000fe2000bf0d000 */
[----:B------:R0:W5:Y:S01]  /*5d30*/  LDL.LU R2, [R1+0xa4] ;  /* 0x0000a40001027983 */ /* 0x0001620000300800 */
[----:B------:R-:W-:Y:S01]  /*5d40*/  IADD3.X R25, R27, UR7, RZ, P1, !PT ;  /* 0x000000071b197c10 */ /* 0x000fe20008ffe4ff */
[----:B------:R-:W-:Y:S01]  /*5d50*/  BSSY B0, `(.L_x_39) ;  /* 0x00008db000007945 */ /* 0x000fe20003800000 */
[----:B------:R-:W-:Y:S01]  /*5d60*/  IADD3.X R27, R29, UR7, RZ, P3, !PT ;  /* 0x000000071d1b7c10 */ /* 0x000fe20009ffe4ff */
[----:B------:R-:W-:Y:S02]  /*5d70*/  IMAD.IADD R39, R0, 0x1, -R34 ;  /* 0x0000000100277824 */ /* 0x000fe400078e0a22 */
[----:B------:R0:W5:Y:S01]  /*5d80*/  LDL.LU R0, [R1+0xa0] ;  /* 0x0000a00001007983 */ /* 0x0001620000300800 */
[----:B------:R-:W-:-:S05]  /*5d90*/  IMAD.IADD R34, R28, 0x1, -R37 ;  /* 0x000000011c227824 */ /* 0x000fca00078e0a25 */
[----:B------:R-:W-:Y:S05]  /*5da0*/  @!P0 BRA `(.L_x_40) ;  /* 0x0000006800dc8947 */ /* 0x000fea0003800000 */
[----:B-----5:R2:W-:Y:S01]  /*5db0*/  STL [R1+0xa0], R0 ;  /* 0x0000a00001007387 */ /* 0x0205e20000100800 */
[----:B------:R-:W-:Y:S01]  /*5dc0*/  ULDC.64 UR6, c[0x0][0x5b8] ;  /* 0x00016e0000067ab9 */ /* 0x000fe20000000a00 */
[----:B------:R-:W-:Y:S02]  /*5dd0*/  ULDC.64 UR8, c[0x0][0x5a8] ;  /* 0x00016a0000087ab9 */ /* 0x000fe40000000a00 */
[----:B--2---:R-:W2:Y:S01]  /*5de0*/  LDL.LU R0, [R1+0x74] ;  /* 0x0000740001007983 */ /* 0x004ea20000300800 */
[----:B------:R-:W-:Y:S01]  /*5df0*/  IMAD R28, R38, UR6, RZ ;  /* 0x00000006261c7c24 */ /* 0x000fe2000f8e02ff */
[----:B------:R-:W-:Y:S01]  /*5e00*/  BSSY B1, `(.L_x_41) ;  /* 0x0000011000017945 */ /* 0x000fe20003800000 */
[----:B--2---:R-:W-:-:S04]  /*5e10*/  IMAD.WIDE.U32 R32, R0, UR6, R32 ;  /* 0x0000000600207c25 */ /* 0x004fc8000f8e0020 */
[----:B------:R-:W-:Y:S01]  /*5e20*/  IMAD R29, R0, UR7, R28 ;  /* 0x00000007001d7c24 */ /* 0x000fe2000f8e021c */
[----:B------:R-:W-:Y:S01]  /*5e30*/  IADD3 R32, P0, R37, R32, RZ ;  /* 0x0000002025207210 */ /* 0x000fe20007f1e0ff */
[----:B------:R2:W5:Y:S01]  /*5e40*/  LDL.LU R0, [R1+0xa0] ;  /* 0x0000a00001007983 */ /* 0x0005620000300800 */
[----:B------:R-:W-:Y:S02]  /*5e50*/  ULDC.64 UR6, c[0x0][0x5b0] ;  /* 0x00016c0000067ab9 */ /* 0x000fe40000000a00 */
[----:B------:R-:W-:Y:S01]  /*5e60*/  IADD3.X R33, R36, R33, R29, P0, !PT ;  /* 0x0000002124217210 */ /* 0x000fe200007fe41d */
[----:B------:R-:W-:Y:S01]  /*5e70*/  IMAD R35, R31, UR6, RZ ;  /* 0x000000061f237c24 */ /* 0x000fe2000f8e02ff */
[----:B------:R-:W-:Y:S01]  /*5e80*/  ISETP.GE.AND P0, PT, R39, 0x1, PT ;  /* 0x000000012700780c */ /* 0x000fe20003f06270 */
[----:B------:R-:W-:-:S03]  /*5e90*/  IMAD.WIDE.U32 R28, R30, UR6, R32 ;  /* 0x000000061e1c7c25 */ /* 0x000fc6000f8e0020 */
[----:B------:R-:W-:Y:S01]  /*5ea0*/  ISETP.LT.OR P4, PT, R34, 0x1, !P0 ;  /* 0x000000012200780c */ /* 0x000fe20004781670 */
[----:B------:R-:W-:Y:S01]  /*5eb0*/  IMAD R35, R30, UR7, R35 ;  /* 0x000000071e237c24 */ /* 0x000fe2000f8e0223 */
[----:B------:R-:W-:-:S04]  /*5ec0*/  IADD3 R28, P1, R28, UR8, RZ ;  /* 0x000000081c1c7c10 */ /* 0x000fc8000ff3e0ff */
[--C-:B------:R-:W-:Y:S02]  /*5ed0*/  IADD3.X R29, R29, UR9, R35.reuse, P1, !PT ;  /* 0x000000091d1d7c10 */ /* 0x100fe40008ffe423 */
[----:B------:R-:W-:-:S05]  /*5ee0*/  PRMT R35, RZ, 0x7610, R35 ;  /* 0x00007610ff237816 */ /* 0x000fca0000000023 */
[----:B--2---:R-:W-:Y:S05]  /*5ef0*/  @P4 BRA `(.L_x_42) ;  /* 0x0000000000044947 */ /* 0x004fea0003800000 */
[----:B------:R2:W5:Y:S02]  /*5f00*/  LDG.E.U8 R35, desc[UR20][R28.64] ;  /* 0x000000141c237981 */ /* 0x000564000c1e1100 */
.L_x_42:
[----:B------:R-:W-:Y:S05]  /*5f10*/  BSYNC B1 ;  /* 0x0000000000017941 */ /* 0x000fea0003800000 */
.L_x_41:
[----:B-----5:R-:W-:Y:S01]  /*5f20*/  LOP3.LUT R35, R35, 0xff, RZ, 0xc0, !PT ;  /* 0x000000ff23237812 */ /* 0x020fe200078ec0ff */
[----:B------:R-:W-:Y:S01]  /*5f30*/  BSSY B1, `(.L_x_43) ;  /* 0x000000b000017945 */ /* 0x000fe20003800000 */
[----:B------:R-:W-:Y:S02]  /*5f40*/  ISETP.LT.OR P3, PT, R34, 0x2, !P0 ;  /* 0x000000022200780c */ /* 0x000fe40004761670 */
[----:B------:R-:W-:-:S05]  /*5f50*/  F2FP.F16.E5M2.UNPACK_B R35, R35 ;  /* 0x00000023ff23723e */ /* 0x000fca00020004ff */
[----:B------:R-:W-:-:S05]  /*5f60*/  HADD2.F32 R35, -RZ, R35.H0_H0 ;  /* 0x20000023ff237230 */ /* 0x000fca0000004100 */
[----:B------:R-:W-:-:S04]  /*5f70*/  FMUL R35, R35, UR31 ;  /* 0x0000001f23237c20 */ /* 0x000fc80008400000 */
[----:B------:R-:W-:-:S05]  /*5f80*/  FFMA R35, R228, UR32, R35 ;  /* 0x00000020e4237c23 */ /* 0x000fca0008000023 */
[----:B------:R-:W-:Y:S02]  /*5f90*/  F2FP.SATFINITE.E5M2.F32.PACK_AB_MERGE_C R37, RZ, R35, RZ ;  /* 0x00000023ff25723e */ /* 0x000fe400048060ff */
[----:B------:R-:W-:-:S03]  /*5fa0*/  PRMT R35, RZ, 0x7610, R35 ;  /* 0x00007610ff237816 */ /* 0x000fc60000000023 */
[----:B------:R3:W-:Y:S01]  /*5fb0*/  @!P4 STG.E.U8 desc[UR20][R24.64], R37 ;  /* 0x000000251800c986 */ /* 0x0007e2000c101114 */
[----:B------:R-:W-:Y:S05]  /*5fc0*/  @P3 BRA `(.L_x_44) ;  /* 0x0000000000043947 */ /* 0x000fea0003800000 */
[----:B------:R4:W5:Y:S02]  /*5fd0*/  LDG.E.U8 R35, desc[UR20][R28.64+0x1] ;  /* 0x000001141c237981 */ /* 0x000964000c1e1100 */
.L_x_44:
[----:B------:R-:W-:Y:S05]  /*5fe0*/  BSYNC B1 ;  /* 0x0000000000017941 */ /* 0x000fea0003800000 */
.L_x_43:
[----:B-----5:R-:W-:Y:S01]  /*5ff0*/  LOP3.LUT R35, R35, 0xff, RZ, 0xc0, !PT ;  /* 0x000000ff23237812 */ /* 0x020fe200078ec0ff */
[----:B------:R-:W-:Y:S01]  /*6000*/  BSSY B1, `(.L_x_45) ;  /* 0x0000013000017945 */ /* 0x000fe20003800000 */
[----:B---3--:R-:W-:Y:S02]  /*6010*/  IADD3 R37, P1, R30, 0x8, RZ ;  /* 0x000000081e257810 */ /* 0x008fe40007f3e0ff */
[----:B------:R-:W-:-:S03]  /*6020*/  F2FP.F16.E5M2.UNPACK_B R35, R35 ;  /* 0x00000023ff23723e */ /* 0x000fc600020004ff */
[----:B------:R-:W-:Y:S01]  /*6030*/  IMAD.X R31, RZ, RZ, R31, P1 ;  /* 0x000000ffff1f7224 */ /* 0x000fe200008e061f */
[----:B------:R-:W-:Y:S01]  /*6040*/  ISETP.GE.AND P1, PT, R39, 0x9, PT ;  /* 0x000000092700780c */ /* 0x000fe20003f26270 */
[----:B------:R-:W-:Y:S02]  /*6050*/  HADD2.F32 R35, -RZ, R35.H0_H0 ;  /* 0x20000023ff237230 */ /* 0x000fe40000004100 */
[----:B------:R-:W-:Y:S01]  /*6060*/  IMAD R36, R31, UR6, RZ ;  /* 0x000000061f247c24 */ /* 0x000fe2000f8e02ff */
[----:B------:R-:W-:Y:S01]  /*6070*/  ISETP.LT.OR P5, PT, R34, 0x1, !P1 ;  /* 0x000000012200780c */ /* 0x000fe20004fa1670 */
[----:B------:R-:W-:-:S04]  /*6080*/  IMAD.WIDE.U32 R32, R37, UR6, R32 ;  /* 0x0000000625207c25 */ /* 0x000fc8000f8e0020 */
[----:B------:R-:W-:Y:S01]  /*6090*/  FMUL R30, R35, UR31 ;  /* 0x0000001f231e7c20 */ /* 0x000fe20008400000 */
[----:B------:R-:W-:-:S03]  /*60a0*/  IMAD R37, R37, UR7, R36 ;  /* 0x0000000725257c24 */ /* 0x000fc6000f8e0224 */
[----:B------:R-:W-:Y:S01]  /*60b0*/  FFMA R227, R227, UR32, R30 ;  /* 0x00000020e3e37c23 */ /* 0x000fe2000800001e */
[----:B------:R-:W-:Y:S02]  /*60c0*/  IADD3 R30, P4, R32, UR8, RZ ;  /* 0x00000008201e7c10 */ /* 0x000fe4000ff9e0ff */
[----:B------:R-:W-:Y:S02]  /*60d0*/  PRMT R32, RZ, 0x7610, R32 ;  /* 0x00007610ff207816 */ /* 0x000fe40000000020 */
[----:B------:R-:W-:Y:S02]  /*60e0*/  F2FP.SATFINITE.E5M2.F32.PACK_AB_MERGE_C R227, RZ, R227, RZ ;  /* 0x000000e3ffe3723e */ /* 0x000fe400048060ff */
[----:B------:R-:W-:-:S03]  /*60f0*/  IADD3.X R31, R33, UR9, R37, P4, !PT ;  /* 0x00000009211f7c10 */ /* 0x000fc6000a7fe425 */
[----:B------:R3:W-:Y:S01]  /*6100*/  @!P3 STG.E.U8 desc[UR20][R24.64+0x1], R227 ;  /* 0x000001e31800b986 */ /* 0x0007e2000c101114 */
[----:B------:R-:W-:Y:S05]  /*6110*/  @P5 BRA `(.L_x_46) ;  /* 0x0000000000045947 */ /* 0x000fea0003800000 */
[----:B------:R0:W5:Y:S02]  /*6120*/  LDG.E.U8 R32, desc[UR20][R30.64] ;  /* 0x000000141e207981 */ /* 0x000164000c1e1100 */
.L_x_46:
[----:B------:R-:W-:Y:S05]  /*6130*/  BSYNC B1 ;  /* 0x0000000000017941 */ /* 0x000fea0003800000 */
.L_x_45:
[----:B-----5:R-:W-:Y:S01]  /*6140*/  LOP3.LUT R32, R32, 0xff, RZ, 0xc0, !PT ;  /* 0x000000ff20207812 */ /* 0x020fe200078ec0ff */
[----:B------:R-:W-:Y:S01]  /*6150*/  BSSY B1, `(.L_x_47) ;  /* 0x000000b000017945 */ /* 0x000fe20003800000 */
[----:B------:R-:W-:Y:S02]  /*6160*/  ISETP.LT.OR P3, PT, R34, 0x2, !P1 ;  /* 0x000000022200780c */ /* 0x000fe40004f61670 */
[----:B------:R-:W-:-:S05]  /*6170*/  F2FP.F16.E5M2.UNPACK_B R32, R32 ;  /* 0x00000020ff20723e */ /* 0x000fca00020004ff */
[----:B------:R-:W-:-:S05]  /*6180*/  HADD2.F32 R32, -RZ, R32.H0_H0 ;  /* 0x20000020ff207230 */ /* 0x000fca0000004100 */
[----:B------:R-:W-:Y:S01]  /*6190*/  FMUL R33, R32, UR31 ;  /* 0x0000001f20217c20 */ /* 0x000fe20008400000 */
[----:B------:R-:W-:-:S03]  /*61a0*/  PRMT R32, RZ, 0x7610, R32 ;  /* 0x00007610ff207816 */ /* 0x000fc60000000020 */
[----:B------:R-:W-:-:S05]  /*61b0*/  FFMA R33, R226, UR32, R33 ;  /* 0x00000020e2217c23 */ /* 0x000fca0008000021 */
[----:B------:R-:W-:-:S05]  /*61c0*/  F2FP.SATFINITE.E5M2.F32.PACK_AB_MERGE_C R33, RZ, R33, RZ ;  /* 0x00000021ff21723e */ /* 0x000fca00048060ff */
[----:B------:R0:W-:Y:S01]  /*61d0*/  @!P5 STG.E.U8 desc[UR20][R26.64], R33 ;  /* 0x000000211a00d986 */ /* 0x0001e2000c101114 */
[----:B------:R-:W-:Y:S05]  /*61e0*/  @P3 BRA `(.L_x_48) ;  /* 0x0000000000043947 */ /* 0x000fea0003800000 */
[----:B------:R0:W5:Y:S02]  /*61f0*/  LDG.E.U8 R32, desc[UR20][R30.64+0x1] ;  /* 0x000001141e207981 */ /* 0x000164000c1e1100 */
.L_x_48:
[----:B------:R-:W-:Y:S05]  /*6200*/  BSYNC B1 ;  /* 0x0000000000017941 */ /* 0x000fea0003800000 */
.L_x_47:
[----:B-----5:R-:W-:Y:S01]  /*6210*/  LOP3.LUT R32, R32, 0xff, RZ, 0xc0, !PT ;  /* 0x000000ff20207812 */ /* 0x020fe200078ec0ff */
[----:B------:R-:W-:Y:S01]  /*6220*/  BSSY B1, `(.L_x_49) ;  /* 0x000000b000017945 */ /* 0x000fe20003800000 */
[----:B------:R-:W-:Y:S02]  /*6230*/  ISETP.LT.OR P4, PT, R34, 0x9, !P0 ;  /* 0x000000092200780c */ /* 0x000fe40004781670 */
[----:B------:R-:W-:-:S05]  /*6240*/  F2FP.F16.E5M2.UNPACK_B R32, R32 ;  /* 0x00000020ff20723e */ /* 0x000fca00020004ff */
[----:B------:R-:W-:-:S05]  /*6250*/  HADD2.F32 R32, -RZ, R32.H0_H0 ;  /* 0x20000020ff207230 */ /* 0x000fca0000004100 */
[----:B------:R-:W-:-:S04]  /*6260*/  FMUL R32, R32, UR31 ;  /* 0x0000001f20207c20 */ /* 0x000fc80008400000 */
[----:B------:R-:W-:-:S05]  /*6270*/  FFMA R32, R225, UR32, R32 ;  /* 0x00000020e1207c23 */ /* 0x000fca0008000020 */
[----:B0-----:R-:W-:Y:S02]  /*6280*/  F2FP.SATFINITE.E5M2.F32.PACK_AB_MERGE_C R33, RZ, R32, RZ ;  /* 0x00000020ff21723e */ /* 0x001fe400048060ff */
[----:B------:R-:W-:-:S03]  /*6290*/  PRMT R32, RZ, 0x7610, R32 ;  /* 0x00007610ff207816 */ /* 0x000fc60000000020 */
[----:B------:R0:W-:Y:S01]  /*62a0*/  @!P3 STG.E.U8 desc[UR20][R26.64+0x1], R33 ;  /* 0x000001211a00b986 */ /* 0x0001e2000c101114 */
[----:B------:R-:W-:Y:S05]  /*62b0*/  @P4 BRA `(.L_x_50) ;  /* 0x0000000000044947 */ /* 0x000fea0003800000 */
[----:B------:R0:W5:Y:S02]  /*62c0*/  LDG.E.U8 R32, desc[UR20][R28.64+0x8] ;  /* 0x000008141c207981 */ /* 0x000164000c1e1100 */
.L_x_50:
[----:B------:R-:W-:Y:S05]  /*62d0*/  BSYNC B1 ;  /* 0x0000000000017941 */ /* 0x000fea0003800000 */
.L_x_49:
[----:B-----5:R-:W-:Y:S01]  /*62e0*/  LOP3.LUT R32, R32, 0xff, RZ, 0xc0, !PT ;  /* 0x000000ff20207812 */ /* 0x020fe200078ec0ff */
[----:B------:R-:W-:Y:S01]  /*62f0*/  BSSY B1, `(.L_x_51) ;  /* 0x000000b000017945 */ /* 0x000fe20003800000 */
[----:B------:R-:W-:Y:S02]  /*6300*/  ISETP.LT.OR P3, PT, R34, 0xa, !P0 ;  /* 0x0000000a2200780c */ /* 0x000fe40004761670 */
[----:B------:R-:W-:-:S05]  /*6310*/  F2FP.F16.E5M2.UNPACK_B R32, R32 ;  /* 0x00000020ff20723e */ /* 0x000fca00020004ff */
[----:B------:R-:W-:-:S05]  /*6320*/  HADD2.F32 R32, -RZ, R32.H0_H0 ;  /* 0x20000020ff207230 */ /* 0x000fca0000004100 */
[----:B0-----:R-:W-:Y:S01]  /*6330*/  FMUL R33, R32, UR31 ;  /* 0x0000001f20217c20 */ /* 0x001fe20008400000 */
[----:B------:R-:W-:-:S03]  /*6340*/  PRMT R32, RZ, 0x7610, R32 ;  /* 0x00007610ff207816 */ /* 0x000fc60000000020 */
[----:B------:R-:W-:-:S05]  /*6350*/  FFMA R33, R224, UR32, R33 ;  /* 0x00000020e0217c23 */ /* 0x000fca0008000021 */
[----:B------:R-:W-:-:S05]  /*6360*/  F2FP.SATFINITE.E5M2.F32.PACK_AB_MERGE_C R33, RZ, R33, RZ ;  /* 0x00000021ff21723e */ /* 0x000fca00048060ff */
[----:B------:R0:W-:Y:S01]  /*6370*/  @!P4 STG.E.U8 desc[UR20][R24.64+0x8], R33 ;  /* 0x000008211800c986 */ /* 0x0001e2000c101114 */
[----:B------:R-:W-:Y:S05]  /*6380*/  @P3 BRA `(.L_x_52) ;  /* 0x0000000000043947 */ /* 0x000fea0003800000 */
[----:B------:R0:W5:Y:S02]  /*6390*/  LDG.E.U8 R32, desc[UR20][R28.64+0x9] ;  /* 0x000009141c207981 */ /* 0x000164000c1e1100 */
.L_x_52:
[----:B------:R-:W-:Y:S05]  /*63a0*/  BSYNC B1 ;  /* 0x0000000000017941 */ /* 0x000fea0003800000 */
.L_x_51:
        /* <DEDUP_REMOVED lines=12> */
.L_x_54:
[----:B------:R-:W-:Y:S05]  /*6470*/  BSYNC B1 ;  /* 0x0000000000017941 */ /* 0x000fea0003800000 */
.L_x_53:
        /* <DEDUP_REMOVED lines=12> */
.L_x_56:
[----:B------:R-:W-:Y:S05]  /*6540*/  BSYNC B1 ;  /* 0x0000000000017941 */ /* 0x000fea0003800000 */
.L_x_55:
        /* <DEDUP_REMOVED lines=12> */
.L_x_58:
[----:B------:R-:W-:Y:S05]  /*6610*/  BSYNC B1 ;  /* 0x0000000000017941 */ /* 0x000fea0003800000 */
.L_x_57:
        /* <DEDUP_REMOVED lines=12> */
.L_x_60:
[----:B------:R-:W-:Y:S05]  /*66e0*/  BSYNC B1 ;  /* 0x0000000000017941 */ /* 0x000fea0003800000 */
.L_x_59:
        /* <DEDUP_REMOVED lines=12> */
.L_x_62:
[----:B------:R-:W-:Y:S05]  /*67b0*/  BSYNC B1 ;  /* 0x0000000000017941 */ /* 0x000fea0003800000 */
.L_x_61:
        /* <DEDUP_REMOVED lines=12> */
.L_x_64:
[----:B------:R-:W-:Y:S05]  /*6880*/  BSYNC B1 ;  /* 0x0000000000017941 */ /* 0x000fea0003800000 */
.L_x_63:
        /* <DEDUP_REMOVED lines=12> */
.L_x_66:
[----:B------:R-:W-:Y:S05]  /*6950*/  BSYNC B1 ;  /* 0x0000000000017941 */ /* 0x000fea0003800000 */
.L_x_65:
        /* <DEDUP_REMOVED lines=12> */
.L_x_68:
[----:B------:R-:W-:Y:S05]  /*6a20*/  BSYNC B1 ;  /* 0x0000000000017941 */ /* 0x000fea0003800000 */
.L_x_67:
        /* <DEDUP_REMOVED lines=12> */
.L_x_70:
[----:B------:R-:W-:Y:S05]  /*6af0*/  BSYNC B1 ;  /* 0x0000000000017941 */ /* 0x000fea0003800000 */
.L_x_69:
        /* <DEDUP_REMOVED lines=12> */
.L_x_72:
[----:B------:R-:W-:Y:S05]  /*6bc0*/  BSYNC B1 ;  /* 0x0000000000017941 */ /* 0x000fea0003800000 */
.L_x_71:
        /* <DEDUP_REMOVED lines=12> */
.L_x_74:
[----:B------:R-:W-:Y:S05]  /*6c90*/  BSYNC B1 ;  /* 0x0000000000017941 */ /* 0x000fea0003800000 */
.L_x_73:
        /* <DEDUP_REMOVED lines=12> */
.L_x_76:
[----:B------:R-:W-:Y:S05]  /*6d60*/  BSYNC B1 ;  /* 0x0000000000017941 */ /* 0x000fea0003800000 */
.L_x_75:
        /* <DEDUP_REMOVED lines=12> */
.L_x_78:
[----:B------:R-:W-:Y:S05]  /*6e30*/  BSYNC B1 ;  /* 0x0000000000017941 */ /* 0x000fea0003800000 */
.L_x_77:
        /* <DEDUP_REMOVED lines=12> */
.L_x_80:
[----:B------:R-:W-:Y:S05]  /*6f00*/  BSYNC B1 ;  /* 0x0000000000017941 */ /* 0x000fea0003800000 */
.L_x_79:
        /* <DEDUP_REMOVED lines=12> */
.L_x_82:
[----:B------:R-:W-:Y:S05]  /*6fd0*/  BSYNC B1 ;  /* 0x0000000000017941 */ /* 0x000fea0003800000 */
.L_x_81:
        /* <DEDUP_REMOVED lines=12> */
.L_x_84:
[----:B------:R-:W-:Y:S05]  /*70a0*/  BSYNC B1 ;  /* 0x0000000000017941 */ /* 0x000fea0003800000 */
.L_x_83:
        /* <DEDUP_REMOVED lines=12> */
.L_x_86:
[----:B------:R-:W-:Y:S05]  /*7170*/  BSYNC B1 ;  /* 0x0000000000017941 */ /* 0x000fea0003800000 */
.L_x_85:
        /* <DEDUP_REMOVED lines=12> */
.L_x_88:
[----:B------:R-:W-:Y:S05]  /*7240*/  BSYNC B1 ;  /* 0x0000000000017941 */ /* 0x000fea0003800000 */
.L_x_87:
        /* <DEDUP_REMOVED lines=12> */
.L_x_90:
[----:B------:R-:W-:Y:S05]  /*7310*/  BSYNC B1 ;  /* 0x0000000000017941 */ /* 0x000fea0003800000 */
.L_x_89:
        /* <DEDUP_REMOVED lines=12> */
.L_x_92:
[----:B------:R-:W-:Y:S05]  /*73e0*/  BSYNC B1 ;  /* 0x0000000000017941 */ /* 0x000fea0003800000 */
.L_x_91:
        /* <DEDUP_REMOVED lines=12> */
.L_x_94:
[----:B------:R-:W-:Y:S05]  /*74b0*/  BSYNC B1 ;  /* 0x0000000000017941 */ /* 0x000fea0003800000 */
.L_x_93:
        /* <DEDUP_REMOVED lines=12> */
.L_x_96:
[----:B------:R-:W-:Y:S05]  /*7580*/  BSYNC B1 ;  /* 0x0000000000017941 */ /* 0x000fea0003800000 */
.L_x_95:
        /* <DEDUP_REMOVED lines=12> */
.L_x_98:
[----:B------:R-:W-:Y:S05]  /*7650*/  BSYNC B1 ;  /* 0x0000000000017941 */ /* 0x000fea0003800000 */
.L_x_97:
        /* <DEDUP_REMOVED lines=12> */
.L_x_100:
[----:B------:R-:W-:Y:S05]  /*7720*/  BSYNC B1 ;  /* 0x0000000000017941 */ /* 0x000fea0003800000 */
.L_x_99:
        /* <DEDUP_REMOVED lines=12> */
.L_x_102:
[----:B------:R-:W-:Y:S05]  /*77f0*/  BSYNC B1 ;  /* 0x0000000000017941 */ /* 0x000fea0003800000 */
.L_x_101:
        /* <DEDUP_REMOVED lines=12> */
.L_x_104:
[----:B------:R-:W-:Y:S05]  /*78c0*/  BSYNC B1 ;  /* 0x0000000000017941 */ /* 0x000fea0003800000 */
.L_x_103:
        /* <DEDUP_REMOVED lines=12> */
.L_x_106:
[----:B------:R-:W-:Y:S05]  /*7990*/  BSYNC B1 ;  /* 0x0000000000017941 */ /* 0x000fea0003800000 */
.L_x_105:
        /* <DEDUP_REMOVED lines=12> */
.L_x_108:
[----:B------:R-:W-:Y:S05]  /*7a60*/  BSYNC B1 ;  /* 0x0000000000017941 */ /* 0x000fea0003800000 */
.L_x_107:
        /* <DEDUP_REMOVED lines=12> */
.L_x_110:
[----:B------:R-:W-:Y:S05]  /*7b30*/  BSYNC B1 ;  /* 0x0000000000017941 */ /* 0x000fea0003800000 */
.L_x_109:
        /* <DEDUP_REMOVED lines=12> */
.L_x_112:
[----:B------:R-:W-:Y:S05]  /*7c00*/  BSYNC B1 ;  /* 0x0000000000017941 */ /* 0x000fea0003800000 */
.L_x_111:
        /* <DEDUP_REMOVED lines=12> */
.L_x_114:
[----:B------:R-:W-:Y:S05]  /*7cd0*/  BSYNC B1 ;  /* 0x0000000000017941 */ /* 0x000fea0003800000 */
.L_x_113:
        /* <DEDUP_REMOVED lines=12> */
.L_x_116:
[----:B------:R-:W-:Y:S05]  /*7da0*/  BSYNC B1 ;  /* 0x0000000000017941 */ /* 0x000fea0003800000 */
.L_x_115:
        /* <DEDUP_REMOVED lines=12> */
.L_x_118:
[----:B------:R-:W-:Y:S05]  /*7e70*/  BSYNC B1 ;  /* 0x0000000000017941 */ /* 0x000fea0003800000 */
.L_x_117:
        /* <DEDUP_REMOVED lines=12> */
.L_x_120:
[----:B------:R-:W-:Y:S05]  /*7f40*/  BSYNC B1 ;  /* 0x0000000000017941 */ /* 0x000fea0003800000 */
.L_x_119:
        /* <DEDUP_REMOVED lines=12> */
.L_x_122:
[----:B------:R-:W-:Y:S05]  /*8010*/  BSYNC B1 ;  /* 0x0000000000017941 */ /* 0x000fea0003800000 */
.L_x_121:
        /* <DEDUP_REMOVED lines=12> */
.L_x_124:
[----:B------:R-:W-:Y:S05]  /*80e0*/  BSYNC B1 ;  /* 0x0000000000017941 */ /* 0x000fea0003800000 */
.L_x_123:
        /* <DEDUP_REMOVED lines=12> */
.L_x_126:
[----:B------:R-:W-:Y:S05]  /*81b0*/  BSYNC B1 ;  /* 0x0000000000017941 */ /* 0x000fea0003800000 */
.L_x_125:
        /* <DEDUP_REMOVED lines=12> */
.L_x_128:
[----:B------:R-:W-:Y:S05]  /*8280*/  BSYNC B1 ;  /* 0x0000000000017941 */ /* 0x000fea0003800000 */
.L_x_127:
        /* <DEDUP_REMOVED lines=12> */
.L_x_130:
[----:B------:R-:W-:Y:S05]  /*8350*/  BSYNC B1 ;  /* 0x0000000000017941 */ /* 0x000fea0003800000 */
.L_x_129:
        /* <DEDUP_REMOVED lines=12> */
.L_x_132:
[----:B------:R-:W-:Y:S05]  /*8420*/  BSYNC B1 ;  /* 0x0000000000017941 */ /* 0x000fea0003800000 */
.L_x_131:
        /* <DEDUP_REMOVED lines=12> */
.L_x_134:
[----:B------:R-:W-:Y:S05]  /*84f0*/  BSYNC B1 ;  /* 0x0000000000017941 */ /* 0x000fea0003800000 */
.L_x_133:
        /* <DEDUP_REMOVED lines=12> */
.L_x_136:
[----:B------:R-:W-:Y:S05]  /*85c0*/  BSYNC B1 ;  /* 0x0000000000017941 */ /* 0x000fea0003800000 */
.L_x_135:
        /* <DEDUP_REMOVED lines=12> */
.L_x_138:
[----:B------:R-:W-:Y:S05]  /*8690*/  BSYNC B1 ;  /* 0x0000000000017941 */ /* 0x000fea0003800000 */
.L_x_137:
        /* <DEDUP_REMOVED lines=12> */
.L_x_140:
[----:B------:R-:W-:Y:S05]  /*8760*/  BSYNC B1 ;  /* 0x0000000000017941 */ /* 0x000fea0003800000 */
.L_x_139:
        /* <DEDUP_REMOVED lines=12> */
.L_x_142:
[----:B------:R-:W-:Y:S05]  /*8830*/  BSYNC B1 ;  /* 0x0000000000017941 */ /* 0x000fea0003800000 */
.L_x_141:
        /* <DEDUP_REMOVED lines=12> */
.L_x_144:
[----:B------:R-:W-:Y:S05]  /*8900*/  BSYNC B1 ;  /* 0x0000000000017941 */ /* 0x000fea0003800000 */
.L_x_143:
        /* <DEDUP_REMOVED lines=12> */
.L_x_146:
[----:B------:R-:W-:Y:S05]  /*89d0*/  BSYNC B1 ;  /* 0x0000000000017941 */ /* 0x000fea0003800000 */
.L_x_145:
        /* <DEDUP_REMOVED lines=12> */
.L_x_148:
[----:B------:R-:W-:Y:S05]  /*8aa0*/  BSYNC B1 ;  /* 0x0000000000017941 */ /* 0x000fea0003800000 */
.L_x_147:
        /* <DEDUP_REMOVED lines=12> */
.L_x_150:
[----:B------:R-:W-:Y:S05]  /*8b70*/  BSYNC B1 ;  /* 0x0000000000017941 */ /* 0x000fea0003800000 */
.L_x_149:
        /* <DEDUP_REMOVED lines=12> */
.L_x_152:
[----:B------:R-:W-:Y:S05]  /*8c40*/  BSYNC B1 ;  /* 0x0000000000017941 */ /* 0x000fea0003800000 */
.L_x_151:
        /* <DEDUP_REMOVED lines=12> */
.L_x_154:
[----:B------:R-:W-:Y:S05]  /*8d10*/  BSYNC B1 ;  /* 0x0000000000017941 */ /* 0x000fea0003800000 */
.L_x_153:
        /* <DEDUP_REMOVED lines=12> */
.L_x_156:
[----:B------:R-:W-:Y:S05]  /*8de0*/  BSYNC B1 ;  /* 0x0000000000017941 */ /* 0x000fea0003800000 */
.L_x_155:
        /* <DEDUP_REMOVED lines=12> */
.L_x_158:
[----:B------:R-:W-:Y:S05]  /*8eb0*/  BSYNC B1 ;  /* 0x0000000000017941 */ /* 0x000fea0003800000 */
.L_x_157:
        /* <DEDUP_REMOVED lines=12> */
.L_x_160:
[----:B------:R-:W-:Y:S05]  /*8f80*/  BSYNC B1 ;  /* 0x0000000000017941 */ /* 0x000fea0003800000 */
.L_x_159:
        /* <DEDUP_REMOVED lines=12> */
.L_x_162:
[----:B------:R-:W-:Y:S05]  /*9050*/  BSYNC B1 ;  /* 0x0000000000017941 */ /* 0x000fea0003800000 */
.L_x_161:
        /* <DEDUP_REMOVED lines=12> */
.L_x_164:
[----:B------:R-:W-:Y:S05]  /*9120*/  BSYNC B1 ;  /* 0x0000000000017941 */ /* 0x000fea0003800000 */
.L_x_163:
        /* <DEDUP_REMOVED lines=12> */
.L_x_166:
[----:B------:R-:W-:Y:S05]  /*91f0*/  BSYNC B1 ;  /* 0x0000000000017941 */ /* 0x000fea0003800000 */
.L_x_165:
        /* <DEDUP_REMOVED lines=12> */
.L_x_168:
[----:B------:R-:W-:Y:S05]  /*92c0*/  BSYNC B1 ;  /* 0x0000000000017941 */ /* 0x000fea0003800000 */
.L_x_167:
        /* <DEDUP_REMOVED lines=12> */
.L_x_170:
[----:B------:R-:W-:Y:S05]  /*9390*/  BSYNC B1 ;  /* 0x0000000000017941 */ /* 0x000fea0003800000 */
.L_x_169:
        /* <DEDUP_REMOVED lines=12> */
.L_x_172:
[----:B------:R-:W-:Y:S05]  /*9460*/  BSYNC B1 ;  /* 0x0000000000017941 */ /* 0x000fea0003800000 */
.L_x_171:
        /* <DEDUP_REMOVED lines=12> */
.L_x_174:
[----:B------:R-:W-:Y:S05]  /*9530*/  BSYNC B1 ;  /* 0x0000000000017941 */ /* 0x000fea0003800000 */
.L_x_173:
        /* <DEDUP_REMOVED lines=12> */
.L_x_176:
[----:B------:R-:W-:Y:S05]  /*9600*/  BSYNC B1 ;  /* 0x0000000000017941 */ /* 0x000fea0003800000 */
.L_x_175:
        /* <DEDUP_REMOVED lines=12> */
.L_x_178:
[----:B------:R-:W-:Y:S05]  /*96d0*/  BSYNC B1 ;  /* 0x0000000000017941 */ /* 0x000fea0003800000 */
.L_x_177:
        /* <DEDUP_REMOVED lines=12> */
.L_x_180:
[----:B------:R-:W-:Y:S05]  /*97a0*/  BSYNC B1 ;  /* 0x0000000000017941 */ /* 0x000fea0003800000 */
.L_x_179:
        /* <DEDUP_REMOVED lines=12> */
.L_x_182:
[----:B------:R-:W-:Y:S05]  /*9870*/  BSYNC B1 ;  /* 0x0000000000017941 */ /* 0x000fea0003800000 */
.L_x_181:
        /* <DEDUP_REMOVED lines=12> */
.L_x_184:
[----:B------:R-:W-:Y:S05]  /*9940*/  BSYNC B1 ;  /* 0x0000000000017941 */ /* 0x000fea0003800000 */
.L_x_183:
        /* <DEDUP_REMOVED lines=12> */
.L_x_186:
[----:B------:R-:W-:Y:S05]  /*9a10*/  BSYNC B1 ;  /* 0x0000000000017941 */ /* 0x000fea0003800000 */
.L_x_185:
        /* <DEDUP_REMOVED lines=12> */
.L_x_188:
[----:B------:R-:W-:Y:S05]  /*9ae0*/  BSYNC B1 ;  /* 0x0000000000017941 */ /* 0x000fea0003800000 */
.L_x_187:
        /* <DEDUP_REMOVED lines=12> */
.L_x_190:
[----:B------:R-:W-:Y:S05]  /*9bb0*/  BSYNC B1 ;  /* 0x0000000000017941 */ /* 0x000fea0003800000 */
.L_x_189:
        /* <DEDUP_REMOVED lines=12> */
.L_x_192:
[----:B------:R-:W-:Y:S05]  /*9c80*/  BSYNC B1 ;  /* 0x0000000000017941 */ /* 0x000fea0003800000 */
.L_x_191:
        /* <DEDUP_REMOVED lines=12> */
.L_x_194:
[----:B------:R-:W-:Y:S05]  /*9d50*/  BSYNC B1 ;  /* 0x0000000000017941 */ /* 0x000fea0003800000 */
.L_x_193:
        /* <DEDUP_REMOVED lines=12> */
.L_x_196:
[----:B------:R-:W-:Y:S05]  /*9e20*/  BSYNC B1 ;  /* 0x0000000000017941 */ /* 0x000fea0003800000 */
.L_x_195:
[----:B-----5:R-:W-:Y:S01]  /*9e30*/  LOP3.LUT R32, R32, 0xff, RZ, 0xc0, !PT ;  /* 0x000000ff20207812 */ /* 0x020fe200078ec0ff */
[----:B------:R-:W-:Y:S01]  /*9e40*/  BSSY B1, `(.L_x_197) ;  /* 0x000000b000017945 */ /* 0x000fe20003800000 */
[----:B------:R-:W-:Y:S02]  /*9e50*/  ISETP.LT.OR P4, PT, R34, 0x99, !P1 ;  /* 0x000000992200780c */ /* 0x000fe40004f81670 */
[----:B------:R-:W-:-:S05]  /*9e60*/  F2FP.F16.E5M2.UNPACK_B R32, R32 ;  /* 0x00000020ff20723e */ /* 0x000fca00020004ff */
[----:B------:R-:W-:-:S05]  /*9e70*/  HADD2.F32 R32, -RZ, R32.H0_H0 ;  /* 0x20000020ff207230 */ /* 0x000fca0000004100 */
[----:B------:R-:W-:-:S04]  /*9e80*/  FMUL R32, R32, UR31 ;  /* 0x0000001f20207c20 */ /* 0x000fc80008400000 */
[----:B------:R-:W-:Y:S01]  /*9e90*/  FFMA R32, R23, UR32, R32 ;  /* 0x0000002017207c23 */ /* 0x000fe20008000020 */
[----:B------:R-:W-:-:S04]  /*9ea0*/  PRMT R23, RZ, 0x7610, R23 ;  /* 0x00007610ff177816 */ /* 0x000fc80000000017 */
[----:B0-----:R-:W-:-:S05]  /*9eb0*/  F2FP.SATFINITE.E5M2.F32.PACK_AB_MERGE_C R33, RZ, R32, RZ ;  /* 0x00000020ff21723e */ /* 0x001fca00048060ff */
[----:B------:R0:W-:Y:S01]  /*9ec0*/  @!P3 STG.E.U8 desc[UR20][R24.64+0x99], R33 ;  /* 0x000099211800b986 */ /* 0x0001e2000c101114 */
[----:B------:R-:W-:Y:S05]  /*9ed0*/  @P4 BRA `(.L_x_198) ;  /* 0x0000000000044947 */ /* 0x000fea0003800000 */
[----:B------:R0:W5:Y:S02]  /*9ee0*/  LDG.E.U8 R23, desc[UR20][R30.64+0x98] ;  /* 0x000098141e177981 */ /* 0x000164000c1e1100 */
.L_x_198:
[----:B------:R-:W-:Y:S05]  /*9ef0*/  BSYNC B1 ;  /* 0x0000000000017941 */ /* 0x000fea0003800000 */
.L_x_197:
        /* <DEDUP_REMOVED lines=8> */
[----:B------:R-:W-:-:S05]  /*9f80*/  F2FP.SATFINITE.E5M2.F32.PACK_AB_MERGE_C R23, RZ, R23, RZ ;  /* 0x00000017ff17723e */ /* 0x000fca00048060ff */
[----:B------:R0:W-:Y:S01]  /*9f90*/  @!P4 STG.E.U8 desc[UR20][R26.64+0x98], R23 ;  /* 0x000098171a00c986 */ /* 0x0001e2000c101114 */
[----:B------:R-:W-:Y:S05]  /*9fa0*/  @P3 BRA `(.L_x_200) ;  /* 0x0000000000043947 */ /* 0x000fea0003800000 */
[----:B------:R0:W5:Y:S02]  /*9fb0*/  LDG.E.U8 R22, desc[UR20][R30.64+0x99] ;  /* 0x000099141e167981 */ /* 0x000164000c1e1100 */
.L_x_200:
[----:B------:R-:W-:Y:S05]  /*9fc0*/  BSYNC B1 ;  /* 0x0000000000017941 */ /* 0x000fea0003800000 */
.L_x_199:
        /* <DEDUP_REMOVED lines=12> */
.L_x_202:
[----:B------:R-:W-:Y:S05]  /*a090*/  BSYNC B1 ;  /* 0x0000000000017941 */ /* 0x000fea0003800000 */
.L_x_201:
        /* <DEDUP_REMOVED lines=12> */
.L_x_204:
[----:B------:R-:W-:Y:S05]  /*a160*/  BSYNC B1 ;  /* 0x0000000000017941 */ /* 0x000fea0003800000 */
.L_x_203:
        /* <DEDUP_REMOVED lines=12> */
.L_x_206:
[----:B------:R-:W-:Y:S05]  /*a230*/  BSYNC B1 ;  /* 0x0000000000017941 */ /* 0x000fea0003800000 */
.L_x_205:
        /* <DEDUP_REMOVED lines=12> */
.L_x_208:
[----:B------:R-:W-:Y:S05]  /*a300*/  BSYNC B1 ;  /* 0x0000000000017941 */ /* 0x000fea0003800000 */
.L_x_207:
        /* <DEDUP_REMOVED lines=12> */
.L_x_210:
[----:B------:R-:W-:Y:S05]  /*a3d0*/  BSYNC B1 ;  /* 0x0000000000017941 */ /* 0x000fea0003800000 */
.L_x_209:
        /* <DEDUP_REMOVED lines=12> */
.L_x_212:
[----:B------:R-:W-:Y:S05]  /*a4a0*/  BSYNC B1 ;  /* 0x0000000000017941 */ /* 0x000fea0003800000 */
.L_x_211:
        /* <DEDUP_REMOVED lines=12> */
.L_x_214:
[----:B------:R-:W-:Y:S05]  /*a570*/  BSYNC B1 ;  /* 0x0000000000017941 */ /* 0x000fea0003800000 */
.L_x_213:
        /* <DEDUP_REMOVED lines=12> */
.L_x_216:
[----:B------:R-:W-:Y:S05]  /*a640*/  BSYNC B1 ;  /* 0x0000000000017941 */ /* 0x000fea0003800000 */
.L_x_215:
        /* <DEDUP_REMOVED lines=12> */
.L_x_218:
[----:B------:R-:W-:Y:S05]  /*a710*/  BSYNC B1 ;  /* 0x0000000000017941 */ /* 0x000fea0003800000 */
.L_x_217:
        /* <DEDUP_REMOVED lines=12> */
.L_x_220:
[----:B------:R-:W-:Y:S05]  /*a7e0*/  BSYNC B1 ;  /* 0x0000000000017941 */ /* 0x000fea0003800000 */
.L_x_219:
        /* <DEDUP_REMOVED lines=12> */
.L_x_222:
[----:B------:R-:W-:Y:S05]  /*a8b0*/  BSYNC B1 ;  /* 0x0000000000017941 */ /* 0x000fea0003800000 */
.L_x_221:
        /* <DEDUP_REMOVED lines=12> */
.L_x_224:
[----:B------:R-:W-:Y:S05]  /*a980*/  BSYNC B1 ;  /* 0x0000000000017941 */ /* 0x000fea0003800000 */
.L_x_223:
        /* <DEDUP_REMOVED lines=12> */
.L_x_226:
[----:B------:R-:W-:Y:S05]  /*aa50*/  BSYNC B1 ;  /* 0x0000000000017941 */ /* 0x000fea0003800000 */
.L_x_225:
        /* <DEDUP_REMOVED lines=12> */
.L_x_228:
[----:B------:R-:W-:Y:S05]  /*ab20*/  BSYNC B1 ;  /* 0x0000000000017941 */ /* 0x000fea0003800000 */
.L_x_227:
        /* <DEDUP_REMOVED lines=12> */
.L_x_230:
[----:B------:R-:W-:Y:S05]  /*abf0*/  BSYNC B1 ;  /* 0x0000000000017941 */ /* 0x000fea0003800000 */
.L_x_229:
        /* <DEDUP_REMOVED lines=12> */
.L_x_232:
[----:B------:R-:W-:Y:S05]  /*acc0*/  BSYNC B1 ;  /* 0x0000000000017941 */ /* 0x000fea0003800000 */
.L_x_231:
        /* <DEDUP_REMOVED lines=12> */
.L_x_234:
[----:B------:R-:W-:Y:S05]  /*ad90*/  BSYNC B1 ;  /* 0x0000000000017941 */ /* 0x000fea0003800000 */
.L_x_233:
        /* <DEDUP_REMOVED lines=12> */
.L_x_236:
[----:B------:R-:W-:Y:S05]  /*ae60*/  BSYNC B1 ;  /* 0x0000000000017941 */ /* 0x000fea0003800000 */
.L_x_235:
        /* <DEDUP_REMOVED lines=12> */
.L_x_238:
[----:B------:R-:W-:Y:S05]  /*af30*/  BSYNC B1 ;  /* 0x0000000000017941 */ /* 0x000fea0003800000 */
.L_x_237:
        /* <DEDUP_REMOVED lines=12> */
.L_x_240:
[----:B------:R-:W-:Y:S05]  /*b000*/  BSYNC B1 ;  /* 0x0000000000017941 */ /* 0x000fea0003800000 */
.L_x_239:
[----:B-----5:R-:W-:Y:S01]  /*b010*/  LOP3.LUT R2, R2, 0xff, RZ, 0xc0, !PT ;  /* 0x000000ff02027812 */ /* 0x020fe200078ec0ff */
[----:B------:R-:W-:Y:S01]  /*b020*/  BSSY B1, `(.L_x_241) ;  /* 0x000000b000017945 */ /* 0x000fe20003800000 */
[----:B------:R-:W-:Y:S02]  /*b030*/  ISETP.LT.OR P4, PT, R34, 0xc9, !P0 ;  /* 0x000000c92200780c */ /* 0x000fe40004781670 */
[----:B------:R-:W-:-:S05]  /*b040*/  F2FP.F16.E5M2.UNPACK_B R2, R2 ;  /* 0x00000002ff02723e */ /* 0x000fca00020004ff */
[----:B------:R-:W-:-:S05]  /*b050*/  HADD2.F32 R2, -RZ, R2.H0_H0 ;  /* 0x20000002ff027230 */ /* 0x000fca0000004100 */
[----:B0-----:R-:W-:-:S04]  /*b060*/  FMUL R3, R2, UR31 ;  /* 0x0000001f02037c20 */ /* 0x001fc80008400000 */
[----:B------:R-:W-:Y:S01]  /*b070*/  FFMA R3, R0, UR32, R3 ;  /* 0x0000002000037c23 */ /* 0x000fe20008000003 */
[----:B------:R-:W-:-:S04]  /*b080*/  PRMT R0, RZ, 0x7610, R0 ;  /* 0x00007610ff007816 */ /* 0x000fc80000000000 */
[----:B------:R-:W-:-:S05]  /*b090*/  F2FP.SATFINITE.E5M2.F32.PACK_AB_MERGE_C R3, RZ, R3, RZ ;  /* 0x00000003ff03723e */ /* 0x000fca00048060ff */
[----:B------:R0:W-:Y:S01]  /*b0a0*/  @!P3 STG.E.U8 desc[UR20][R26.64+0xc1], R3 ;  /* 0x0000c1031a00b986 */ /* 0x0001e2000c101114 */
[----:B------:R-:W-:Y:S05]  /*b0b0*/  @P4 BRA `(.L_x_242) ;  /* 0x0000000000044947 */ /* 0x000fea0003800000 */
[----:B------:R0:W5:Y:S02]  /*b0c0*/  LDG.E.U8 R0, desc[UR20][R28.64+0xc8] ;  /* 0x0000c8141c007981 */ /* 0x000164000c1e1100 */
.L_x_242:
[----:B------:R-:W-:Y:S05]  /*b0d0*/  BSYNC B1 ;  /* 0x0000000000017941 */ /* 0x000fea0003800000 */
.L_x_241:
[----:B------:R-:W2:Y:S01]  /*b0e0*/  LDL.LU R2, [R1] ;  /* 0x0000000001027983 */ /* 0x000ea20000300800 */
[----:B-----5:R-:W-:Y:S01]  /*b0f0*/  LOP3.LUT R0, R0, 0xff, RZ, 0xc0, !PT ;  /* 0x000000ff00007812 */ /* 0x020fe200078ec0ff */
[----:B------:R-:W-:Y:S01]  /*b100*/  BSSY B1, `(.L_x_243) ;  /* 0x000000b000017945 */ /* 0x000fe20003800000 */
[----:B------:R-:W-:Y:S02]  /*b110*/  ISETP.LT.OR P3, PT, R34, 0xca, !P0 ;  /* 0x000000ca2200780c */ /* 0x000fe40004761670 */
[----:B------:R-:W-:-:S05]  /*b120*/  F2FP.F16.E5M2.UNPACK_B R0, R0 ;  /* 0x00000000ff00723e */ /* 0x000fca00020004ff */
[----:B------:R-:W-:-:S05]  /*b130*/  HADD2.F32 R0, -RZ, R0.H0_H0 ;  /* 0x20000000ff007230 */ /* 0x000fca0000004100 */
[----:B------:R-:W-:-:S04]  /*b140*/  FMUL R0, R0, UR31 ;  /* 0x0000001f00007c20 */ /* 0x000fc80008400000 */
[----:B--2---:R-:W-:-:S05]  /*b150*/  FFMA R0, R2, UR32, R0 ;  /* 0x0000002002007c23 */ /* 0x004fca0008000000 */
[----:B0-----:R-:W-:Y:S02]  /*b160*/  F2FP.SATFINITE.E5M2.F32.PACK_AB_MERGE_C R3, RZ, R0, RZ ;  /* 0x00000000ff03723e */ /* 0x001fe400048060ff */
[----:B------:R-:W-:-:S03]  /*b170*/  PRMT R0, RZ, 0x7610, R0 ;  /* 0x00007610ff007816 */ /* 0x000fc60000000000 */
[----:B------:R0:W-:Y:S01]  /*b180*/  @!P4 STG.E.U8 desc[UR20][R24.64+0xc8], R3 ;  /* 0x0000c8031800c986 */ /* 0x0001e2000c101114 */
[----:B------:R-:W-:Y:S05]  /*b190*/  @P3 BRA `(.L_x_244) ;  /* 0x0000000000043947 */ /* 0x000fea0003800000 */
[----:B------:R2:W5:Y:S02]  /*b1a0*/  LDG.E.U8 R0, desc[UR20][R28.64+0xc9] ;  /* 0x0000c9141c007981 */ /* 0x000564000c1e1100 */
.L_x_244:
[----:B------:R-:W-:Y:S05]  /*b1b0*/  BSYNC B1 ;  /* 0x0000000000017941 */ /* 0x000fea0003800000 */
.L_x_243:
[----:B------:R-:W3:Y:S01]  /*b1c0*/  LDL.LU R2, [R1+0x4] ;  /* 0x0000040001027983 */ /* 0x000ee20000300800 */
[----:B-----5:R-:W-:Y:S01]  /*b1d0*/  LOP3.LUT R0, R0, 0xff, RZ, 0xc0, !PT ;  /* 0x000000ff00007812 */ /* 0x020fe200078ec0ff */
[----:B------:R-:W-:Y:S01]  /*b1e0*/  BSSY B1, `(.L_x_245) ;  /* 0x000000b000017945 */ /* 0x000fe20003800000 */
[----:B------:R-:W-:Y:S02]  /*b1f0*/  ISETP.LT.OR P4, PT, R34, 0xc9, !P1 ;  /* 0x000000c92200780c */ /* 0x000fe40004f81670 */
[----:B------:R-:W-:-:S05]  /*b200*/  F2FP.F16.E5M2.UNPACK_B R0, R0 ;  /* 0x00000000ff00723e */ /* 0x000fca00020004ff */
[----:B------:R-:W-:-:S05]  /*b210*/  HADD2.F32 R0, -RZ, R0.H0_H0 ;  /* 0x20000000ff007230 */ /* 0x000fca0000004100 */
[----:B------:R-:W-:-:S04]  /*b220*/  FMUL R0, R0, UR31 ;  /* 0x0000001f00007c20 */ /* 0x000fc80008400000 */
[----:B---3--:R-:W-:-:S05]  /*b230*/  FFMA R0, R2, UR32, R0 ;  /* 0x0000002002007c23 */ /* 0x008fca0008000000 */
[----:B0-----:R-:W-:Y:S02]  /*b240*/  F2FP.SATFINITE.E5M2.F32.PACK_AB_MERGE_C R3, RZ, R0, RZ ;  /* 0x00000000ff03723e */ /* 0x001fe400048060ff */
[----:B------:R-:W-:-:S03]  /*b250*/  PRMT R0, RZ, 0x7610, R0 ;  /* 0x00007610ff007816 */ /* 0x000fc60000000000 */
[----:B------:R0:W-:Y:S01]  /*b260*/  @!P3 STG.E.U8 desc[UR20][R24.64+0xc9], R3 ;  /* 0x0000c9031800b986 */ /* 0x0001e2000c101114 */
[----:B------:R-:W-:Y:S05]  /*b270*/  @P4 BRA `(.L_x_246) ;  /* 0x0000000000044947 */ /* 0x000fea0003800000 */
[----:B------:R3:W5:Y:S02]  /*b280*/  LDG.E.U8 R0, desc[UR20][R30.64+0xc8] ;  /* 0x0000c8141e007981 */ /* 0x000764000c1e1100 */
.L_x_246:
[----:B------:R-:W-:Y:S05]  /*b290*/  BSYNC B1 ;  /* 0x0000000000017941 */ /* 0x000fea0003800000 */
.L_x_245:
[----:B------:R-:W2:Y:S01]  /*b2a0*/  LDL.LU R2, [R1+0x8] ;  /* 0x0000080001027983 */ /* 0x000ea20000300800 */
        /* <DEDUP_REMOVED lines=12> */
.L_x_248:
[----:B------:R-:W-:Y:S05]  /*b370*/  BSYNC B1 ;  /* 0x0000000000017941 */ /* 0x000fea0003800000 */
.L_x_247:
        /* <DEDUP_REMOVED lines=13> */
.L_x_250:
[----:B------:R-:W-:Y:S05]  /*b450*/  BSYNC B1 ;  /* 0x0000000000017941 */ /* 0x000fea0003800000 */
.L_x_249:
        /* <DEDUP_REMOVED lines=13> */
.L_x_252:
[----:B------:R-:W-:Y:S05]  /*b530*/  BSYNC B1 ;  /* 0x0000000000017941 */ /* 0x000fea0003800000 */
.L_x_251:
        /* <DEDUP_REMOVED lines=13> */
.L_x_254:
[----:B------:R-:W-:Y:S05]  /*b610*/  BSYNC B1 ;  /* 0x0000000000017941 */ /* 0x000fea0003800000 */
.L_x_253:
        /* <DEDUP_REMOVED lines=13> */
.L_x_256:
[----:B------:R-:W-:Y:S05]  /*b6f0*/  BSYNC B1 ;  /* 0x0000000000017941 */ /* 0x000fea0003800000 */
.L_x_255:
        /* <DEDUP_REMOVED lines=13> */
.L_x_258:
[----:B------:R-:W-:Y:S05]  /*b7d0*/  BSYNC B1 ;  /* 0x0000000000017941 */ /* 0x000fea0003800000 */
.L_x_257:
        /* <DEDUP_REMOVED lines=13> */
.L_x_260:
[----:B------:R-:W-:Y:S05]  /*b8b0*/  BSYNC B1 ;  /* 0x0000000000017941 */ /* 0x000fea0003800000 */
.L_x_259:
        /* <DEDUP_REMOVED lines=13> */
.L_x_262:
[----:B------:R-:W-:Y:S05]  /*b990*/  BSYNC B1 ;  /* 0x0000000000017941 */ /* 0x000fea0003800000 */
.L_x_261:
        /* <DEDUP_REMOVED lines=13> */
.L_x_264:
[----:B------:R-:W-:Y:S05]  /*ba70*/  BSYNC B1 ;  /* 0x0000000000017941 */ /* 0x000fea0003800000 */
.L_x_263:
        /* <DEDUP_REMOVED lines=13> */
.L_x_266:
[----:B------:R-:W-:Y:S05]  /*bb50*/  BSYNC B1 ;  /* 0x0000000000017941 */ /* 0x000fea0003800000 */
.L_x_265:
        /* <DEDUP_REMOVED lines=13> */
.L_x_268:
[----:B------:R-:W-:Y:S05]  /*bc30*/  BSYNC B1 ;  /* 0x0000000000017941 */ /* 0x000fea0003800000 */
.L_x_267:
        /* <DEDUP_REMOVED lines=13> */
.L_x_270:
[----:B------:R-:W-:Y:S05]  /*bd10*/  BSYNC B1 ;  /* 0x0000000000017941 */ /* 0x000fea0003800000 */
.L_x_269:
        /* <DEDUP_REMOVED lines=13> */
.L_x_272:
[----:B------:R-:W-:Y:S05]  /*bdf0*/  BSYNC B1 ;  /* 0x0000000000017941 */ /* 0x000fea0003800000 */
.L_x_271:
        /* <DEDUP_REMOVED lines=13> */
.L_x_274:
[----:B------:R-:W-:Y:S05]  /*bed0*/  BSYNC B1 ;  /* 0x0000000000017941 */ /* 0x000fea0003800000 */
.L_x_273:
        /* <DEDUP_REMOVED lines=13> */
.L_x_276:
[----:B------:R-:W-:Y:S05]  /*bfb0*/  BSYNC B1 ;  /* 0x0000000000017941 */ /* 0x000fea0003800000 */
.L_x_275:
        /* <DEDUP_REMOVED lines=13> */
.L_x_278:
[----:B------:R-:W-:Y:S05]  /*c090*/  BSYNC B1 ;  /* 0x0000000000017941 */ /* 0x000fea0003800000 */
.L_x_277:
        /* <DEDUP_REMOVED lines=13> */
.L_x_280:
[----:B------:R-:W-:Y:S05]  /*c170*/  BSYNC B1 ;  /* 0x0000000000017941 */ /* 0x000fea0003800000 */
.L_x_279:
        /* <DEDUP_REMOVED lines=13> */
.L_x_282:
[----:B------:R-:W-:Y:S05]  /*c250*/  BSYNC B1 ;  /* 0x0000000000017941 */ /* 0x000fea0003800000 */
.L_x_281:
        /* <DEDUP_REMOVED lines=13> */
.L_x_284:
[----:B------:R-:W-:Y:S05]  /*c330*/  BSYNC B1 ;  /* 0x0000000000017941 */ /* 0x000fea0003800000 */
.L_x_283:
        /* <DEDUP_REMOVED lines=13> */
.L_x_286:
[----:B------:R-:W-:Y:S05]  /*c410*/  BSYNC B1 ;  /* 0x0000000000017941 */ /* 0x000fea0003800000 */
.L_x_285:
        /* <DEDUP_REMOVED lines=13> */
.L_x_288:
[----:B------:R-:W-:Y:S05]  /*c4f0*/  BSYNC B1 ;  /* 0x0000000000017941 */ /* 0x000fea0003800000 */
.L_x_287:
        /* <DEDUP_REMOVED lines=13> */
.L_x_290:
[----:B------:R-:W-:Y:S05]  /*c5d0*/  BSYNC B1 ;  /* 0x0000000000017941 */ /* 0x000fea0003800000 */
.L_x_289:
        /* <DEDUP_REMOVED lines=13> */
.L_x_292:
[----:B------:R-:W-:Y:S05]  /*c6b0*/  BSYNC B1 ;  /* 0x0000000000017941 */ /* 0x000fea0003800000 */
.L_x_291:
        /* <DEDUP_REMOVED lines=13> */
.L_x_294:
[----:B------:R-:W-:Y:S05]  /*c790*/  BSYNC B1 ;  /* 0x0000000000017941 */ /* 0x000fea0003800000 */
.L_x_293:
        /* <DEDUP_REMOVED lines=13> */
.L_x_296:
[----:B------:R-:W-:Y:S05]  /*c870*/  BSYNC B1 ;  /* 0x0000000000017941 */ /* 0x000fea0003800000 */
.L_x_295:
[----:B------:R-:W-:Y:S05]  /*c880*/  @P1 BRA `(.L_x_297) ;  /* 0x00000020009c1947 */ /* 0x000fea0003800000 */
[----:B------:R-:W2:Y:S01]  /*c890*/  LDL.LU R2, [R1+0x6c] ;  /* 0x00006c0001027983 */ /* 0x000ea20000300800 */
[----:B-----5:R-:W-:-:S04]  /*c8a0*/  LOP3.LUT R0, R0, 0xff, RZ, 0xc0, !PT ;  /* 0x000000ff00007812 */ /* 0x020fc800078ec0ff */
[----:B------:R-:W-:-:S05]  /*c8b0*/  F2FP.F16.E5M2.UNPACK_B R0, R0 ;  /* 0x00000000ff00723e */ /* 0x000fca00020004ff */
[----:B------:R-:W-:-:S05]  /*c8c0*/  HADD2.F32 R0, -RZ, R0.H0_H0 ;  /* 0x20000000ff007230 */ /* 0x000fca0000004100 */
[----:B------:R-:W-:-:S04]  /*c8d0*/  FMUL R0, R0, UR31 ;  /* 0x0000001f00007c20 */ /* 0x000fc80008400000 */
[----:B--2---:R-:W-:-:S05]  /*c8e0*/  FFMA R0, R2, UR32, R0 ;  /* 0x0000002002007c23 */ /* 0x004fca0008000000 */
[----:B0-----:R-:W-:-:S05]  /*c8f0*/  F2FP.SATFINITE.E5M2.F32.PACK_AB_MERGE_C R3, RZ, R0, RZ ;  /* 0x00000000ff03723e */ /* 0x001fca00048060ff */
[----:B------:R0:W-:Y:S01]  /*c900*/  STG.E.U8 desc[UR20][R26.64+0xf9], R3 ;  /* 0x0000f9031a007986 */ /* 0x0001e2000c101114 */
[----:B------:R-:W-:Y:S05]  /*c910*/  BRA `(.L_x_297) ;  /* 0x0000002000787947 */ /* 0x000fea0003800000 */
.L_x_40:
[----:B------:R-:W-:Y:S01]  /*c920*/  ISETP.GE.AND P1, PT, R39, 0x1, PT ;  /* 0x000000012700780c */ /* 0x000fe20003f26270 */
[----:B------:R-:W-:Y:S01]  /*c930*/  FMUL R228, R228, UR32 ;  /* 0x00000020e4e47c20 */ /* 0x000fe20008400000 */
[----:B------:R-:W-:Y:S01]  /*c940*/  FMUL R227, R227, UR32 ;  /* 0x00000020e3e37c20 */ /* 0x000fe20008400000 */
[----:B------:R-:W-:Y:S01]  /*c950*/  ISETP.GE.AND P0, PT, R39, 0x9, PT ;  /* 0x000000092700780c */ /* 0x000fe20003f06270 */
[----:B------:R-:W-:Y:S01]  /*c960*/  FMUL R226, R226, UR32 ;  /* 0x00000020e2e27c20 */ /* 0x000fe20008400000 */
[C---:B------:R-:W-:Y:S02]  /*c970*/  ISETP.LT.OR P4, PT, R34.reuse, 0x1, !P1 ;  /* 0x000000012200780c */ /* 0x040fe40004f81670 */
[----:B------:R-:W-:Y:S02]  /*c980*/  ISETP.LT.OR P5, PT, R34, 0x2, !P1 ;  /* 0x000000022200780c */ /* 0x000fe40004fa1670 */
[----:B------:R-:W-:Y:S02]  /*c990*/  F2FP.SATFINITE.E5M2.F32.PACK_AB_MERGE_C R29, RZ, R228, RZ ;  /* 0x000000e4ff1d723e */ /* 0x000fe400048060ff */
[----:B------:R-:W-:-:S02]  /*c9a0*/  F2FP.SATFINITE.E5M2.F32.PACK_AB_MERGE_C R227, RZ, R227, RZ ;  /* 0x000000e3ffe3723e */ /* 0x000fc400048060ff */
[----:B------:R-:W-:Y:S01]  /*c9b0*/  ISETP.LT.OR P3, PT, R34, 0x1, !P0 ;  /* 0x000000012200780c */ /* 0x000fe20004761670 */
[----:B------:R-:W-:-:S04]  /*c9c0*/  FMUL R225, R225, UR32 ;  /* 0x00000020e1e17c20 */ /* 0x000fc80008400000 */
[----:B------:R2:W-:Y:S01]  /*c9d0*/  @!P4 STG.E.U8 desc[UR20][R24.64], R29 ;  /* 0x0000001d1800c986 */ /* 0x0005e2000c101114 */
[----:B------:R-:W-:-:S03]  /*c9e0*/  ISETP.LT.OR P4, PT, R34, 0x2, !P0 ;  /* 0x000000022200780c */ /* 0x000fc60004781670 */
[----:B------:R3:W-:Y:S01]  /*c9f0*/  @!P5 STG.E.U8 desc[UR20][R24.64+0x1], R227 ;  /* 0x000001e31800d986 */ /* 0x0007e2000c101114 */
[----:B------:R-:W-:Y:S01]  /*ca00*/  ISETP.LT.OR P5, PT, R34, 0x9, !P1 ;  /* 0x000000092200780c */ /* 0x000fe20004fa1670 */
[----:B------:R-:W-:Y:S01]  /*ca10*/  FMUL R224, R224, UR32 ;  /* 0x00000020e0e07c20 */ /* 0x000fe20008400000 */
[----:B------:R-:W-:Y:S01]  /*ca20*/  ISETP.LT.OR P6, PT, R34, 0xa, !P1 ;  /* 0x0000000a2200780c */ /* 0x000fe20004fc1670 */
[----:B------:R-:W-:Y:S01]  /*ca30*/  FMUL R223, R223, UR32 ;  /* 0x00000020dfdf7c20 */ /* 0x000fe20008400000 */
[----:B------:R-:W-:Y:S02]  /*ca40*/  F2FP.SATFINITE.E5M2.F32.PACK_AB_MERGE_C R31, RZ, R226, RZ ;  /* 0x000000e2ff1f723e */ /* 0x000fe400048060ff */
[----:B------:R-:W-:Y:S02]  /*ca50*/  F2FP.SATFINITE.E5M2.F32.PACK_AB_MERGE_C R225, RZ, R225, RZ ;  /* 0x000000e1ffe1723e */ /* 0x000fe400048060ff */
[----:B--2---:R-:W-:Y:S01]  /*ca60*/  F2FP.SATFINITE.E5M2.F32.PACK_AB_MERGE_C R29, RZ, R224, RZ ;  /* 0x000000e0ff1d723e */ /* 0x004fe200048060ff */
[----:B------:R-:W-:Y:S01]  /*ca70*/  @!P3 STG.E.U8 desc[UR20][R26.64], R31 ;  /* 0x0000001f1a00b986 */ /* 0x000fe2000c101114 */
[----:B------:R-:W-:-:S02]  /*ca80*/  F2FP.SATFINITE.E5M2.F32.PACK_AB_MERGE_C R223, RZ, R223, RZ ;  /* 0x000000dfffdf723e */ /* 0x000fc400048060ff */
[C---:B------:R-:W-:Y:S01]  /*ca90*/  ISETP.LT.OR P3, PT, R34.reuse, 0x9, !P0 ;  /* 0x000000092200780c */ /* 0x040fe20004761670 */
[----:B------:R-:W-:Y:S01]  /*caa0*/  @!P4 STG.E.U8 desc[UR20][R26.64+0x1], R225 ;  /* 0x000001e11a00c986 */ /* 0x000fe2000c101114 */
[----:B------:R-:W-:-:S03]  /*cab0*/  ISETP.LT.OR P4, PT, R34, 0xa, !P0 ;  /* 0x0000000a2200780c */ /* 0x000fc60004781670 */
[----:B------:R2:W-:Y:S01]  /*cac0*/  @!P5 STG.E.U8 desc[UR20][R24.64+0x8], R29 ;  /* 0x0000081d1800d986 */ /* 0x0005e2000c101114 */
[----:B------:R-:W-:Y:S01]  /*cad0*/  ISETP.LT.OR P5, PT, R34, 0x11, !P1 ;  /* 0x000000112200780c */ /* 0x000fe20004fa1670 */
[----:B------:R-:W-:Y:S01]  /*cae0*/  FMUL R222, R222, UR32 ;  /* 0x00000020dede7c20 */ /* 0x000fe20008400000 */
[----:B------:R-:W-:Y:S01]  /*caf0*/  FMUL R221, R221, UR32 ;  /* 0x00000020dddd7c20 */ /* 0x000fe20008400000 */
[----:B------:R-:W-:Y:S01]  /*cb00*/  FMUL R220, R220, UR32 ;  /* 0x00000020dcdc7c20 */ /* 0x000fe20008400000 */
[----:B------:R-:W-:Y:S01]  /*cb10*/  @!P6 STG.E.U8 desc[UR20][R24.64+0x9], R223 ;  /* 0x000009df1800e986 */ /* 0x000fe2000c101114 */
[----:B------:R-:W-:Y:S01]  /*cb20*/  ISETP.LT.OR P6, PT, R34, 0x12, !P1 ;  /* 0x000000122200780c */ /* 0x000fe20004fc1670 */
[----:B------:R-:W-:Y:S01]  /*cb30*/  FMUL R219, R219, UR32 ;  /* 0x00000020dbdb7c20 */ /* 0x000fe20008400000 */
[----:B------:R-:W-:Y:S01]  /*cb40*/  F2FP.SATFINITE.E5M2.F32.PACK_AB_MERGE_C R33, RZ, R222, RZ ;  /* 0x000000deff21723e */ /* 0x000fe200048060ff */
[----:B---3--:R-:W3:Y:S01]  /*cb50*/  LDL.LU R227, [R1+0x8] ;  /* 0x0000080001e37983 */ /* 0x008ee20000300800 */
[----:B------:R-:W-:-:S02]  /*cb60*/  F2FP.SATFINITE.E5M2.F32.PACK_AB_MERGE_C R221, RZ, R221, RZ ;  /* 0x000000ddffdd723e */ /* 0x000fc400048060ff */
[----:B--2---:R-:W-:Y:S01]  /*cb70*/  F2FP.SATFINITE.E5M2.F32.PACK_AB_MERGE_C R29, RZ, R220, RZ ;  /* 0x000000dcff1d723e */ /* 0x004fe200048060ff */
[----:B------:R-:W2:Y:S04]  /*cb80*/  LDL.LU R226, [R1+0x4] ;  /* 0x0000040001e27983 */ /* 0x000ea80000300800 */
[----:B------:R-:W4:Y:S01]  /*cb90*/  LDL.LU R224, [R1] ;  /* 0x0000000001e07983 */ /* 0x000f220000300800 */
[----:B------:R-:W-:-:S03]  /*cba0*/  F2FP.SATFINITE.E5M2.F32.PACK_AB_MERGE_C R219, RZ, R219, RZ ;  /* 0x000000dbffdb723e */ /* 0x000fc600048060ff */
[----:B------:R-:W-:Y:S01]  /*cbb0*/  @!P3 STG.E.U8 desc[UR20][R26.64+0x8], R33 ;  /* 0x000008211a00b986 */ /* 0x000fe2000c101114 */
[----:B------:R-:W-:-:S03]  /*cbc0*/  ISETP.LT.OR P3, PT, R34, 0x11, !P0 ;  /* 0x000000112200780c */ /* 0x000fc60004761670 */
        /* <DEDUP_REMOVED lines=11> */
[----:B------:R-:W-:Y:S01]  /*cc80*/  FMUL R214, R214, UR32 ;  /* 0x00000020d6d67c20 */ /* 0x000fe20008400000 */
[----:B------:R-:W-:Y:S01]  /*cc90*/  F2FP.SATFINITE.E5M2.F32.PACK_AB_MERGE_C R217, RZ, R217, RZ ;  /* 0x000000d9ffd9723e */ /* 0x000fe200048060ff */
[----:B------:R-:W-:Y:S01]  /*cca0*/  FMUL R213, R213, UR32 ;  /* 0x00000020d5d57c20 */ /* 0x000fe20008400000 */
[----:B0-----:R-:W-:Y:S01]  /*ccb0*/  F2FP.SATFINITE.E5M2.F32.PACK_AB_MERGE_C R29, RZ, R216, RZ ;  /* 0x000000d8ff1d723e */ /* 0x001fe200048060ff */
[----:B------:R-:W-:Y:S01]  /*ccc0*/  @!P3 STG.E.U8 desc[UR20][R26.64+0x10], R31 ;  /* 0x0000101f1a00b986 */ /* 0x000fe2000c101114 */
[----:B------:R-:W-:-:S02]  /*ccd0*/  F2FP.SATFINITE.E5M2.F32.PACK_AB_MERGE_C R215, RZ, R215, RZ ;  /* 0x000000d7ffd7723e */ /* 0x000fc400048060ff */
[C---:B------:R-:W-:Y:S01]  /*cce0*/  ISETP.LT.OR P3, PT, R34.reuse, 0x19, !P0 ;  /* 0x000000192200780c */ /* 0x040fe20004761670 */
[----:B------:R-:W-:Y:S01]  /*ccf0*/  @!P4 STG.E.U8 desc[UR20][R26.64+0x11], R217 ;  /* 0x000011d91a00c986 */ /* 0x000fe2000c101114 */
[----:B------:R-:W-:-:S03]  /*cd00*/  ISETP.LT.OR P4, PT, R34, 0x1a, !P0 ;  /* 0x0000001a2200780c */ /* 0x000fc60004781670 */
[----:B------:R0:W-:Y:S01]  /*cd10*/  @!P5 STG.E.U8 desc[UR20][R24.64+0x18], R29 ;  /* 0x0000181d1800d986 */ /* 0x0001e2000c101114 */
[----:B------:R-:W-:Y:S01]  /*cd20*/  ISETP.LT.OR P5, PT, R34, 0x21, !P1 ;  /* 0x000000212200780c */ /* 0x000fe20004fa1670 */
[----:B------:R-:W-:Y:S02]  /*cd30*/  FMUL R212, R212, UR32 ;  /* 0x00000020d4d47c20 */ /* 0x000fe40008400000 */
[----:B------:R-:W-:Y:S01]  /*cd40*/  @!P6 STG.E.U8 desc[UR20][R24.64+0x19], R215 ;  /* 0x000019d71800e986 */ /* 0x000fe2000c101114 */
[----:B------:R-:W-:Y:S01]  /*cd50*/  ISETP.LT.OR P6, PT, R34, 0x22, !P1 ;  /* 0x000000222200780c */ /* 0x000fe20004fc1670 */
[----:B------:R-:W-:Y:S01]  /*cd60*/  FMUL R211, R211, UR32 ;  /* 0x00000020d3d37c20 */ /* 0x000fe20008400000 */
[----:B------:R-:W-:Y:S01]  /*cd70*/  F2FP.SATFINITE.E5M2.F32.PACK_AB_MERGE_C R33, RZ, R214, RZ ;  /* 0x000000d6ff21723e */ /* 0x000fe200048060ff */
[----:B------:R-:W-:Y:S01]  /*cd80*/  FMUL R210, R210, UR32 ;  /* 0x00000020d2d27c20 */ /* 0x000fe20008400000 */
[----:B------:R-:W-:Y:S01]  /*cd90*/  F2FP.SATFINITE.E5M2.F32.PACK_AB_MERGE_C R213, RZ, R213, RZ ;  /* 0x000000d5ffd5723e */ /* 0x000fe200048060ff */
[----:B------:R-:W-:Y:S01]  /*cda0*/  FMUL R209, R209, UR32 ;  /* 0x00000020d1d17c20 */ /* 0x000fe20008400000 */
        /* <DEDUP_REMOVED lines=8> */
[----:B------:R-:W-:-:S03]  /*ce30*/  ISETP.LT.OR P5, PT, R34, 0x29, !P1 ;  /* 0x000000292200780c */ /* 0x000fc60004fa1670 */
        /* <DEDUP_REMOVED lines=240> */
[----:B------:R1:W-:Y:S01]  /*dd40*/  @!P6 STG.E.U8 desc[UR20][R24.64+0x99], R23 ;  /* 0x000099171800e986 */ /* 0x0003e2000c101114 */
        /* <DEDUP_REMOVED lines=11> */
[----:B------:R0:W-:Y:S01]  /*de00*/  @!P4 STG.E.U8 desc[UR20][R26.64+0x99], R21 ;  /* 0x000099151a00c986 */ /* 0x0001e2000c101114 */
[----:B------:R-:W-:-:S03]  /*de10*/  ISETP.LT.OR P4, PT, R34, 0xa2, !P0 ;  /* 0x000000a22200780c */ /* 0x000fc60004781670 */
[----:B------:R-:W-:Y:S01]  /*de20*/  @!P5 STG.E.U8 desc[UR20][R24.64+0xa0], R29 ;  /* 0x0000a01d1800d986 */ /* 0x000fe2000c101114 */
[----:B------:R-:W-:-:S03]  /*de30*/  ISETP.LT.OR P5, PT, R34, 0xa9, !P1 ;  /* 0x000000a92200780c */ /* 0x000fc60004fa1670 */
[----:B------:R3:W-:Y:S01]  /*de40*/  @!P6 STG.E.U8 desc[UR20][R24.64+0xa1], R19 ;  /* 0x0000a1131800e986 */ /* 0x0007e2000c101114 */
[----:B------:R-:W-:Y:S01]  /*de50*/  ISETP.LT.OR P6, PT, R34, 0xaa, !P1 ;  /* 0x000000aa2200780c */ /* 0x000fe20004fc1670 */
[----:B------:R-:W-:Y:S01]  /*de60*/  FMUL R15, R15, UR32 ;  /* 0x000000200f0f7c20 */ /* 0x000fe20008400000 */
[----:B-1----:R-:W-:Y:S01]  /*de70*/  F2FP.SATFINITE.E5M2.F32.PACK_AB_MERGE_C R23, RZ, R18, RZ ;  /* 0x00000012ff17723e */ /* 0x002fe200048060ff */
[----:B------:R-:W-:Y:S01]  /*de80*/  FMUL R14, R14, UR32 ;  /* 0x000000200e0e7c20 */ /* 0x000fe20008400000 */
[----:B------:R-:W-:Y:S01]  /*de90*/  F2FP.SATFINITE.E5M2.F32.PACK_AB_MERGE_C R17, RZ, R17, RZ ;  /* 0x00000011ff11723e */ /* 0x000fe200048060ff */
[----:B------:R-:W-:Y:S01]  /*dea0*/  FMUL R13, R13, UR32 ;  /* 0x000000200d0d7c20 */ /* 0x000fe20008400000 */
[----:B0-----:R-:W-:Y:S01]  /*deb0*/  F2FP.SATFINITE.E5M2.F32.PACK_AB_MERGE_C R21, RZ, R16, RZ ;  /* 0x00000010ff15723e */ /* 0x001fe200048060ff */
[----:B------:R-:W-:Y:S01]  /*dec0*/  @!P3 STG.E.U8 desc[UR20][R26.64+0xa0], R23 ;  /* 0x0000a0171a00b986 */ /* 0x000fe2000c101114 */
[----:B------:R-:W-:Y:S02]  /*ded0*/  F2FP.SATFINITE.E5M2.F32.PACK_AB_MERGE_C R15, RZ, R15, RZ ;  /* 0x0000000fff0f723e */ /* 0x000fe400048060ff */
[C---:B------:R-:W-:Y:S01]  /*dee0*/  ISETP.LT.OR P3, PT, R34.reuse, 0xa9, !P0 ;  /* 0x000000a92200780c */ /* 0x040fe20004761670 */
[----:B------:R-:W-:Y:S01]  /*def0*/  @!P4 STG.E.U8 desc[UR20][R26.64+0xa1], R17 ;  /* 0x0000a1111a00c986 */ /* 0x000fe2000c101114 */
[----:B------:R-:W-:-:S03]  /*df00*/  ISETP.LT.OR P4, PT, R34, 0xaa, !P0 ;  /* 0x000000aa2200780c */ /* 0x000fc60004781670 */
[----:B------:R-:W-:Y:S01]  /*df10*/  @!P5 STG.E.U8 desc[UR20][R24.64+0xa8], R21 ;  /* 0x0000a8151800d986 */ /* 0x000fe2000c101114 */
[----:B------:R-:W-:Y:S01]  /*df20*/  ISETP.LT.OR P5, PT, R34, 0xb1, !P1 ;  /* 0x000000b12200780c */ /* 0x000fe20004fa1670 */
[----:B------:R-:W-:Y:S02]  /*df30*/  FMUL R12, R12, UR32 ;  /* 0x000000200c0c7c20 */ /* 0x000fe40008400000 */
[----:B------:R0:W-:Y:S01]  /*df40*/  @!P6 STG.E.U8 desc[UR20][R24.64+0xa9], R15 ;  /* 0x0000a90f1800e986 */ /* 0x0001e2000c101114 */
[----:B------:R-:W-:Y:S01]  /*df50*/  ISETP.LT.OR P6, PT, R34, 0xb2, !P1 ;  /* 0x000000b22200780c */ /* 0x000fe20004fc1670 */
[----:B------:R-:W-:Y:S01]  /*df60*/  FMUL R11, R11, UR32 ;  /* 0x000000200b0b7c20 */ /* 0x000fe20008400000 */
[----:B---3--:R-:W-:Y:S01]  /*df70*/  F2FP.SATFINITE.E5M2.F32.PACK_AB_MERGE_C R19, RZ, R14, RZ ;  /* 0x0000000eff13723e */ /* 0x008fe200048060ff */
[----:B------:R-:W3:Y:S01]  /*df80*/  LDL.LU R223, [R1+0x18] ;  /* 0x0000180001df7983 */ /* 0x000ee20000300800 */
[----:B------:R-:W-:Y:S02]  /*df90*/  F2FP.SATFINITE.E5M2.F32.PACK_AB_MERGE_C R13, RZ, R13, RZ ;  /* 0x0000000dff0d723e */ /* 0x000fe400048060ff */
[----:B------:R-:W-:Y:S01]  /*dfa0*/  F2FP.SATFINITE.E5M2.F32.PACK_AB_MERGE_C R11, RZ, R11, RZ ;  /* 0x0000000bff0b723e */ /* 0x000fe200048060ff */
[----:B------:R-:W-:Y:S01]  /*dfb0*/  @!P3 STG.E.U8 desc[UR20][R26.64+0xa8], R19 ;  /* 0x0000a8131a00b986 */ /* 0x000fe2000c101114 */
[----:B0-----:R-:W-:-:S03]  /*dfc0*/  F2FP.SATFINITE.E5M2.F32.PACK_AB_MERGE_C R15, RZ, R12, RZ ;  /* 0x0000000cff0f723e */ /* 0x001fc600048060ff */
[----:B------:R0:W-:Y:S01]  /*dfd0*/  @!P4 STG.E.U8 desc[UR20][R26.64+0xa9], R13 ;  /* 0x0000a90d1a00c986 */ /* 0x0001e2000c101114 */
[C---:B------:R-:W-:Y:S02]  /*dfe0*/  ISETP.LT.OR P3, PT, R34.reuse, 0xb1, !P0 ;  /* 0x000000b12200780c */ /* 0x040fe40004761670 */
[C---:B------:R-:W-:Y:S01]  /*dff0*/  ISETP.LT.OR P4, PT, R34.reuse, 0xb2, !P0 ;  /* 0x000000b22200780c */ /* 0x040fe20004781670 */
[----:B------:R-:W-:Y:S01]  /*e000*/  @!P5 STG.E.U8 desc[UR20][R24.64+0xb0], R15 ;  /* 0x0000b00f1800d986 */ /* 0x000fe2000c101114 */
[----:B------:R-:W-:Y:S01]  /*e010*/  ISETP.LT.OR P5, PT, R34, 0xb9, !P1 ;  /* 0x000000b92200780c */ /* 0x000fe20004fa1670 */
[----:B------:R-:W-:Y:S01]  /*e020*/  FMUL R10, R10, UR32 ;  /* 0x000000200a0a7c20 */ /* 0x000fe20008400000 */
[----:B------:R-:W-:Y:S01]  /*e030*/  FMUL R9, R9, UR32 ;  /* 0x0000002009097c20 */ /* 0x000fe20008400000 */
[----:B------:R-:W3:Y:S01]  /*e040*/  LDL.LU R222, [R1+0x14] ;  /* 0x0000140001de7983 */ /* 0x000ee20000300800 */
[----:B------:R-:W-:-:S03]  /*e050*/  FMUL R8, R8, UR32 ;  /* 0x0000002008087c20 */ /* 0x000fc60008400000 */
[----:B------:R-:W3:Y:S01]  /*e060*/  LDL.LU R220, [R1+0x10] ;  /* 0x0000100001dc7983 */ /* 0x000ee20000300800 */
[----:B------:R-:W-:-:S03]  /*e070*/  F2FP.SATFINITE.E5M2.F32.PACK_AB_MERGE_C R17, RZ, R10, RZ ;  /* 0x0000000aff11723e */ /* 0x000fc600048060ff */
[----:B------:R-:W3:Y:S01]  /*e080*/  LDL.LU R221, [R1+0xc] ;  /* 0x00000c0001dd7983 */ /* 0x000ee20000300800 */
[----:B------:R-:W-:Y:S01]  /*e090*/  F2FP.SATFINITE.E5M2.F32.PACK_AB_MERGE_C R9, RZ, R9, RZ ;  /* 0x00000009ff09723e */ /* 0x000fe200048060ff */
[----:B------:R-:W-:Y:S01]  /*e0a0*/  FMUL R7, R7, UR32 ;  /* 0x0000002007077c20 */ /* 0x000fe20008400000 */
[----:B0-----:R-:W-:Y:S01]  /*e0b0*/  F2FP.SATFINITE.E5M2.F32.PACK_AB_MERGE_C R13, RZ, R8, RZ ;  /* 0x00000008ff0d723e */ /* 0x001fe200048060ff */
[----:B------:R0:W-:Y:S01]  /*e0c0*/  @!P6 STG.E.U8 desc[UR20][R24.64+0xb1], R11 ;  /* 0x0000b10b1800e986 */ /* 0x0001e2000c101114 */
[----:B------:R-:W-:Y:S01]  /*e0d0*/  ISETP.LT.OR P6, PT, R34, 0xba, !P1 ;  /* 0x000000ba2200780c */ /* 0x000fe20004fc1670 */
[----:B-----5:R-:W-:Y:S01]  /*e0e0*/  FMUL R2, R2, UR32 ;  /* 0x0000002002027c20 */ /* 0x020fe20008400000 */
[----:B------:R-:W-:Y:S01]  /*e0f0*/  F2FP.SATFINITE.E5M2.F32.PACK_AB_MERGE_C R7, RZ, R7, RZ ;  /* 0x00000007ff07723e */ /* 0x000fe200048060ff */
[----:B------:R-:W-:Y:S01]  /*e100*/  @!P3 STG.E.U8 desc[UR20][R26.64+0xb0], R17 ;  /* 0x0000b0111a00b986 */ /* 0x000fe2000c101114 */
[----:B------:R-:W-:Y:S01]  /*e110*/  FMUL R3, R3, UR32 ;  /* 0x0000002003037c20 */ /* 0x000fe20008400000 */
[----:B------:R-:W-:Y:S01]  /*e120*/  FMUL R4, R4, UR32 ;  /* 0x0000002004047c20 */ /* 0x000fe20008400000 */
[C---:B------:R-:W-:Y:S01]  /*e130*/  ISETP.LT.OR P3, PT, R34.reuse, 0xb9, !P0 ;  /* 0x000000b92200780c */ /* 0x040fe20004761670 */
[----:B------:R1:W-:Y:S01]  /*e140*/  @!P4 STG.E.U8 desc[UR20][R26.64+0xb1], R9 ;  /* 0x0000b1091a00c986 */ /* 0x0003e2000c101114 */
[----:B------:R-:W-:Y:S01]  /*e150*/  ISETP.LT.OR P4, PT, R34, 0xba, !P0 ;  /* 0x000000ba2200780c */ /* 0x000fe20004781670 */
[----:B------:R-:W-:Y:S01]  /*e160*/  FMUL R6, R6, UR32 ;  /* 0x0000002006067c20 */ /* 0x000fe20008400000 */
[----:B------:R-:W-:Y:S01]  /*e170*/  FMUL R5, R5, UR32 ;  /* 0x0000002005057c20 */ /* 0x000fe20008400000 */
[----:B------:R2:W-:Y:S01]  /*e180*/  @!P5 STG.E.U8 desc[UR20][R24.64+0xb8], R13 ;  /* 0x0000b80d1800d986 */ /* 0x0005e2000c101114 */
[----:B------:R-:W-:Y:S01]  /*e190*/  ISETP.LT.OR P5, PT, R34, 0xc1, !P1 ;  /* 0x000000c12200780c */ /* 0x000fe20004fa1670 */
[----:B------:R-:W-:Y:S01]  /*e1a0*/  FMUL R0, R0, UR32 ;  /* 0x0000002000007c20 */ /* 0x000fe20008400000 */
[----:B0-----:R-:W-:Y:S01]  /*e1b0*/  F2FP.SATFINITE.E5M2.F32.PACK_AB_MERGE_C R11, RZ, R6, RZ ;  /* 0x00000006ff0b723e */ /* 0x001fe200048060ff */
[----:B------:R-:W3:Y:S01]  /*e1c0*/  LDL.LU R225, [R1+0x1c] ;  /* 0x00001c0001e17983 */ /* 0x000ee20000300800 */
[----:B------:R-:W-:-:S03]  /*e1d0*/  F2FP.SATFINITE.E5M2.F32.PACK_AB_MERGE_C R5, RZ, R5, RZ ;  /* 0x00000005ff05723e */ /* 0x000fc600048060ff */
[----:B------:R0:W-:Y:S01]  /*e1e0*/  @!P6 STG.E.U8 desc[UR20][R24.64+0xb9], R7 ;  /* 0x0000b9071800e986 */ /* 0x0001e2000c101114 */
[----:B-1----:R-:W-:Y:S01]  /*e1f0*/  F2FP.SATFINITE.E5M2.F32.PACK_AB_MERGE_C R9, RZ, R4, RZ ;  /* 0x00000004ff09723e */ /* 0x002fe200048060ff */
[----:B------:R-:W-:Y:S01]  /*e200*/  FMUL R4, R227, UR32 ;  /* 0x00000020e3047c20 */ /* 0x000fe20008400000 */
[----:B------:R-:W-:Y:S01]  /*e210*/  ISETP.LT.OR P6, PT, R34, 0xc2, !P1 ;  /* 0x000000c22200780c */ /* 0x000fe20004fc1670 */
[----:B------:R-:W-:Y:S01]  /*e220*/  @!P3 STG.E.U8 desc[UR20][R26.64+0xb8], R11 ;  /* 0x0000b80b1a00b986 */ /* 0x000fe2000c101114 */
[----:B--2---:R-:W-:Y:S01]  /*e230*/  F2FP.SATFINITE.E5M2.F32.PACK_AB_MERGE_C R13, RZ, R2, RZ ;  /* 0x00000002ff0d723e */ /* 0x004fe200048060ff */
[----:B----4-:R-:W-:Y:S01]  /*e240*/  FMUL R2, R224, UR32 ;  /* 0x00000020e0027c20 */ /* 0x010fe20008400000 */
[----:B------:R-:W-:Y:S01]  /*e250*/  ISETP.LT.OR P3, PT, R34, 0xc1, !P0 ;  /* 0x000000c12200780c */ /* 0x000fe20004761670 */
[----:B------:R-:W2:Y:S01]  /*e260*/  LDL.LU R224, [R1+0x20] ;  /* 0x0000200001e07983 */ /* 0x000ea20000300800 */
[----:B0-----:R-:W-:Y:S01]  /*e270*/  F2FP.SATFINITE.E5M2.F32.PACK_AB_MERGE_C R7, RZ, R3, RZ ;  /* 0x00000003ff07723e */ /* 0x001fe200048060ff */
[----:B------:R-:W-:-:S02]  /*e280*/  FMUL R3, R226, UR32 ;  /* 0x00000020e2037c20 */ /* 0x000fc40008400000 */
[----:B------:R0:W-:Y:S01]  /*e290*/  @!P4 STG.E.U8 desc[UR20][R26.64+0xb9], R5 ;  /* 0x0000b9051a00c986 */ /* 0x0001e2000c101114 */
[----:B------:R-:W-:-:S03]  /*e2a0*/  ISETP.LT.OR P4, PT, R34, 0xc2, !P0 ;  /* 0x000000c22200780c */ /* 0x000fc60004781670 */
[----:B------:R-:W4:Y:S04]  /*e2b0*/  LDL.LU R226, [R1+0x24] ;  /* 0x0000240001e27983 */ /* 0x000f280000300800 */
[----:B------:R-:W4:Y:S04]  /*e2c0*/  LDL.LU R227, [R1+0x28] ;  /* 0x0000280001e37983 */ /* 0x000f280000300800 */
[----:B------:R-:W-:Y:S01]  /*e2d0*/  @!P5 STG.E.U8 desc[UR20][R24.64+0xc0], R9 ;  /* 0x0000c0091800d986 */ /* 0x000fe2000c101114 */
[C---:B------:R-:W-:Y:S02]  /*e2e0*/  ISETP.LT.OR P5, PT, R34.reuse, 0xc9, !P1 ;  /* 0x000000c92200780c */ /* 0x040fe40004fa1670 */
[----:B0-----:R-:W-:Y:S01]  /*e2f0*/  F2FP.SATFINITE.E5M2.F32.PACK_AB_MERGE_C R5, RZ, R0, RZ ;  /* 0x00000000ff05723e */ /* 0x001fe200048060ff */
[----:B------:R0:W-:Y:S01]  /*e300*/  @!P6 STG.E.U8 desc[UR20][R24.64+0xc1], R7 ;  /* 0x0000c1071800e986 */ /* 0x0001e2000c101114 */
[----:B------:R-:W-:-:S03]  /*e310*/  ISETP.LT.OR P6, PT, R34, 0xca, !P1 ;  /* 0x000000ca2200780c */ /* 0x000fc60004fc1670 */
[----:B------:R-:W-:Y:S01]  /*e320*/  @!P3 STG.E.U8 desc[UR20][R26.64+0xc0], R13 ;  /* 0x0000c00d1a00b986 */ /* 0x000fe2000c101114 */
[----:B------:R-:W-:-:S03]  /*e330*/  ISETP.LT.OR P3, PT, R34, 0xc9, !P0 ;  /* 0x000000c92200780c */ /* 0x000fc60004761670 */
[----:B------:R1:W-:Y:S01]  /*e340*/  @!P4 STG.E.U8 desc[UR20][R26.64+0xc1], R5 ;  /* 0x0000c1051a00c986 */ /* 0x0003e2000c101114 */
[----:B0-----:R-:W-:Y:S02]  /*e350*/  F2FP.SATFINITE.E5M2.F32.PACK_AB_MERGE_C R7, RZ, R2, RZ ;  /* 0x00000002ff07723e */ /* 0x001fe400048060ff */
[----:B------:R-:W-:-:S03]  /*e360*/  ISETP.LT.OR P4, PT, R34, 0xca, !P0 ;  /* 0x000000ca2200780c */ /* 0x000fc60004781670 */
[----:B------:R0:W-:Y:S01]  /*e370*/  @!P5 STG.E.U8 desc[UR20][R24.64+0xc8], R7 ;  /* 0x0000c8071800d986 */ /* 0x0001e2000c101114 */
[----:B------:R-:W-:Y:S02]  /*e380*/  ISETP.LT.OR P5, PT, R34, 0xd1, !P1 ;  /* 0x000000d12200780c */ /* 0x000fe40004fa1670 */
[----:B------:R-:W-:Y:S02]  /*e390*/  F2FP.SATFINITE.E5M2.F32.PACK_AB_MERGE_C R9, RZ, R3, RZ ;  /* 0x00000003ff09723e */ /* 0x000fe400048060ff */
[----:B------:R-:W-:-:S03]  /*e3a0*/  F2FP.SATFINITE.E5M2.F32.PACK_AB_MERGE_C R11, RZ, R4, RZ ;  /* 0x00000004ff0b723e */ /* 0x000fc600048060ff */
[----:B------:R0:W-:Y:S04]  /*e3b0*/  @!P6 STG.E.U8 desc[UR20][R24.64+0xc9], R9 ;  /* 0x0000c9091800e986 */ /* 0x0001e8000c101114 */
[----:B------:R-:W-:Y:S01]  /*e3c0*/  @!P3 STG.E.U8 desc[UR20][R26.64+0xc8], R11 ;  /* 0x0000c80b1a00b986 */ /* 0x000fe2000c101114 */
[----:B---3--:R-:W-:Y:S01]  /*e3d0*/  FMUL R2, R220, UR32 ;  /* 0x00000020dc027c20 */ /* 0x008fe20008400000 */
[----:B------:R-:W-:Y:S02]  /*e3e0*/  FMUL R0, R221, UR32 ;  /* 0x00000020dd007c20 */ /* 0x000fe40008400000 */
[----:B------:R-:W3:Y:S03]  /*e3f0*/  LDL.LU R221, [R1+0x2c] ;  /* 0x00002c0001dd7983 */ /* 0x000ee60000300800 */
[----:B-1----:R-:W-:Y:S01]  /*e400*/  F2FP.SATFINITE.E5M2.F32.PACK_AB_MERGE_C R5, RZ, R0, RZ ;  /* 0x00000000ff05723e */ /* 0x002fe200048060ff */
[----:B------:R-:W3:Y:S01]  /*e410*/  LDL.LU R220, [R1+0x30] ;  /* 0x0000300001dc7983 */ /* 0x000ee20000300800 */
[----:B------:R-:W-:Y:S01]  /*e420*/  FMUL R0, R223, UR32 ;  /* 0x00000020df007c20 */ /* 0x000fe20008400000 */
[----:B------:R-:W-:Y:S01]  /*e430*/  FMUL R3, R222, UR32 ;  /* 0x00000020de037c20 */ /* 0x000fe20008400000 */
[----:B0-----:R-:W-:Y:S01]  /*e440*/  F2FP.SATFINITE.E5M2.F32.PACK_AB_MERGE_C R7, RZ, R2, RZ ;  /* 0x00000002ff07723e */ /* 0x001fe200048060ff */
[----:B------:R-:W3:Y:S02]  /*e450*/  LDL.LU R222, [R1+0x34] ;  /* 0x0000340001de7983 */ /* 0x000ee40000300800 */
[----:B------:R-:W-:-:S02]  /*e460*/  F2FP.SATFINITE.E5M2.F32.PACK_AB_MERGE_C R13, RZ, R0, RZ ;  /* 0x00000000ff0d723e */ /* 0x000fc400048060ff */
[----:B------:R-:W3:Y:S01]  /*e470*/  LDL.LU R223, [R1+0x38] ;  /* 0x0000380001df7983 */ /* 0x000ee20000300800 */
[----:B------:R-:W-:Y:S01]  /*e480*/  F2FP.SATFINITE.E5M2.F32.PACK_AB_MERGE_C R9, RZ, R3, RZ ;  /* 0x00000003ff09723e */ /* 0x000fe200048060ff */
[----:B------:R-:W-:Y:S02]  /*e490*/  FMUL R2, R225, UR32 ;  /* 0x00000020e1027c20 */ /* 0x000fe40008400000 */
[----:B------:R-:W3:Y:S04]  /*e4a0*/  LDL.LU R225, [R1+0x3c] ;  /* 0x00003c0001e17983 */ /* 0x000ee80000300800 */
[----:B------:R-:W-:Y:S01]  /*e4b0*/  @!P4 STG.E.U8 desc[UR20][R26.64+0xc9], R5 ;  /* 0x0000c9051a00c986 */ /* 0x000fe2000c101114 */
[----:B--2---:R-:W-:-:S03]  /*e4c0*/  FMUL R0, R224, UR32 ;  /* 0x00000020e0007c20 */ /* 0x004fc60008400000 */
[----:B------:R0:W-:Y:S04]  /*e4d0*/  @!P5 STG.E.U8 desc[UR20][R24.64+0xd0], R7 ;  /* 0x0000d0071800d986 */ /* 0x0001e8000c101114 */
[----:B------:R-:W2:Y:S01]  /*e4e0*/  LDL.LU R224, [R1+0x40] ;  /* 0x0000400001e07983 */ /* 0x000ea20000300800 */
[----:B----4-:R-:W-:-:S03]  /*e4f0*/  FMUL R3, R226, UR32 ;  /* 0x00000020e2037c20 */ /* 0x010fc60008400000 */
[----:B------:R-:W4:Y:S01]  /*e500*/  LDL.LU R226, [R1+0x44] ;  /* 0x0000440001e27983 */ /* 0x000f220000300800 */
[----:B0-----:R-:W-:Y:S01]  /*e510*/  F2FP.SATFINITE.E5M2.F32.PACK_AB_MERGE_C R7, RZ, R0, RZ ;  /* 0x00000000ff07723e */ /* 0x001fe200048060ff */
[----:B------:R-:W-:Y:S02]  /*e520*/  FMUL R0, R227, UR32 ;  /* 0x00000020e3007c20 */ /* 0x000fe40008400000 */
[----:B------:R-:W4:Y:S01]  /*e530*/  LDL.LU R227, [R1+0x48] ;  /* 0x0000480001e37983 */ /* 0x000f220000300800 */
[C---:B------:R-:W-:Y:S02]  /*e540*/  ISETP.LT.OR P6, PT, R34.reuse, 0xd2, !P1 ;  /* 0x000000d22200780c */ /* 0x040fe40004fc1670 */
[C---:B------:R-:W-:Y:S01]  /*e550*/  ISETP.LT.OR P4, PT, R34.reuse, 0xd2, !P0 ;  /* 0x000000d22200780c */ /* 0x040fe20004781670 */
[----:B------:R-:W4:Y:S01]  /*e560*/  LDL.LU R219, [R1+0x4c] ;  /* 0x00004c0001db7983 */ /* 0x000f220000300800 */
[----:B------:R-:W-:Y:S02]  /*e570*/  F2FP.SATFINITE.E5M2.F32.PACK_AB_MERGE_C R5, RZ, R2, RZ ;  /* 0x00000002ff05723e */ /* 0x000fe400048060ff */
[----:B------:R-:W-:-:S02]  /*e580*/  ISETP.LT.OR P3, PT, R34, 0xd1, !P0 ;  /* 0x000000d12200780c */ /* 0x000fc40004761670 */
[----:B------:R-:W-:Y:S02]  /*e590*/  ISETP.LT.OR P5, PT, R34, 0xd9, !P1 ;  /* 0x000000d92200780c */ /* 0x000fe40004fa1670 */
[----:B------:R-:W-:-:S03]  /*e5a0*/  F2FP.SATFINITE.E5M2.F32.PACK_AB_MERGE_C R11, RZ, R0, RZ ;  /* 0x00000000ff0b723e */ /* 0x000fc600048060ff */
[----:B------:R0:W-:Y:S01]  /*e5b0*/  @!P6 STG.E.U8 desc[UR20][R24.64+0xd1], R9 ;  /* 0x0000d1091800e986 */ /* 0x0001e2000c101114 */
[----:B------:R-:W-:-:S03]  /*e5c0*/  ISETP.LT.OR P6, PT, R34, 0xda, !P1 ;  /* 0x000000da2200780c */ /* 0x000fc60004fc1670 */
[----:B------:R1:W-:Y:S01]  /*e5d0*/  @!P4 STG.E.U8 desc[UR20][R26.64+0xd1], R5 ;  /* 0x0000d1051a00c986 */ /* 0x0003e2000c101114 */
[----:B------:R-:W-:-:S03]  /*e5e0*/  ISETP.LT.OR P4, PT, R34, 0xda, !P0 ;  /* 0x000000da2200780c */ /* 0x000fc60004781670 */
[----:B------:R-:W-:Y:S01]  /*e5f0*/  @!P3 STG.E.U8 desc[UR20][R26.64+0xd0], R13 ;  /* 0x0000d00d1a00b986 */ /* 0x000fe2000c101114 */
[----:B0-----:R-:W-:-:S03]  /*e600*/  F2FP.SATFINITE.E5M2.F32.PACK_AB_MERGE_C R9, RZ, R3, RZ ;  /* 0x00000003ff09723e */ /* 0x001fc600048060ff */
[----:B------:R0:W-:Y:S04]  /*e610*/  @!P5 STG.E.U8 desc[UR20][R24.64+0xd8], R7 ;  /* 0x0000d8071800d986 */ /* 0x0001e8000c101114 */
[----:B------:R0:W-:Y:S01]  /*e620*/  @!P6 STG.E.U8 desc[UR20][R24.64+0xd9], R9 ;  /* 0x0000d9091800e986 */ /* 0x0001e2000c101114 */
[----:B---3--:R-:W-:-:S03]  /*e630*/  FMUL R0, R221, UR32 ;  /* 0x00000020dd007c20 */ /* 0x008fc60008400000 */
[----:B------:R-:W3:Y:S01]  /*e640*/  LDL.LU R221, [R1+0x50] ;  /* 0x0000500001dd7983 */ /* 0x000ee20000300800 */
[----:B------:R-:W-:-:S03]  /*e650*/  FMUL R2, R220, UR32 ;  /* 0x00000020dc027c20 */ /* 0x000fc60008400000 */
[----:B------:R-:W3:Y:S01]  /*e660*/  LDL.LU R220, [R1+0x54] ;  /* 0x0000540001dc7983 */ /* 0x000ee20000300800 */
[----:B-1----:R-:W-:Y:S01]  /*e670*/  F2FP.SATFINITE.E5M2.F32.PACK_AB_MERGE_C R5, RZ, R0, RZ ;  /* 0x00000000ff05723e */ /* 0x002fe200048060ff */
[----:B------:R-:W-:Y:S02]  /*e680*/  FMUL R3, R222, UR32 ;  /* 0x00000020de037c20 */ /* 0x000fe40008400000 */
[----:B------:R-:W3:Y:S01]  /*e690*/  LDL.LU R222, [R1+0x58] ;  /* 0x0000580001de7983 */ /* 0x000ee20000300800 */
[----:B0-----:R-:W-:Y:S01]  /*e6a0*/  F2FP.SATFINITE.E5M2.F32.PACK_AB_MERGE_C R7, RZ, R2, RZ ;  /* 0x00000002ff07723e */ /* 0x001fe200048060ff */
[----:B------:R-:W-:Y:S01]  /*e6b0*/  FMUL R4, R223, UR32 ;  /* 0x00000020df047c20 */ /* 0x000fe20008400000 */
[----:B------:R-:W-:Y:S01]  /*e6c0*/  F2FP.SATFINITE.E5M2.F32.PACK_AB_MERGE_C R9, RZ, R3, RZ ;  /* 0x00000003ff09723e */ /* 0x000fe200048060ff */
[----:B------:R-:W3:Y:S01]  /*e6d0*/  LDL.LU R223, [R1+0x5c] ;  /* 0x00005c0001df7983 */ /* 0x000ee20000300800 */
[----:B------:R-:W-:-:S03]  /*e6e0*/  FMUL R0, R225, UR32 ;  /* 0x00000020e1007c20 */ /* 0x000fc60008400000 */
[----:B------:R0:W-:Y:S04]  /*e6f0*/  @!P4 STG.E.U8 desc[UR20][R26.64+0xd9], R5 ;  /* 0x0000d9051a00c986 */ /* 0x0001e8000c101114 */
[----:B------:R-:W3:Y:S01]  /*e700*/  LDL.LU R225, [R1+0x60] ;  /* 0x0000600001e17983 */ /* 0x000ee20000300800 */
[----:B0-----:R-:W-:Y:S01]  /*e710*/  F2FP.SATFINITE.E5M2.F32.PACK_AB_MERGE_C R5, RZ, R0, RZ ;  /* 0x00000000ff05723e */ /* 0x001fe200048060ff */
[----:B--2---:R-:W-:Y:S02]  /*e720*/  FMUL R2, R224, UR32 ;  /* 0x00000020e0027c20 */ /* 0x004fe40008400000 */
[----:B------:R-:W2:Y:S01]  /*e730*/  LDL.LU R224, [R1+0x64] ;  /* 0x0000640001e07983 */ /* 0x000ea20000300800 */
[----:B----4-:R-:W-:-:S03]  /*e740*/  FMUL R3, R226, UR32 ;  /* 0x00000020e2037c20 */ /* 0x010fc60008400000 */
[----:B------:R-:W4:Y:S01]  /*e750*/  LDL.LU R226, [R1+0x68] ;  /* 0x0000680001e27983 */ /* 0x000f220000300800 */
[----:B------:R-:W-:-:S03]  /*e760*/  FMUL R0, R227, UR32 ;  /* 0x00000020e3007c20 */ /* 0x000fc60008400000 */
[----:B------:R-:W4:Y:S01]  /*e770*/  LDL.LU R227, [R1+0x6c] ;  /* 0x00006c0001e37983 */ /* 0x000f220000300800 */
[C---:B------:R-:W-:Y:S02]  /*e780*/  ISETP.LT.OR P3, PT, R34.reuse, 0xd9, !P0 ;  /* 0x000000d92200780c */ /* 0x040fe40004761670 */
[C---:B------:R-:W-:Y:S02]  /*e790*/  ISETP.LT.OR P5, PT, R34.reuse, 0xe1, !P1 ;  /* 0x000000e12200780c */ /* 0x040fe40004fa1670 */
[C---:B------:R-:W-:Y:S02]  /*e7a0*/  ISETP.LT.OR P6, PT, R34.reuse, 0xe2, !P1 ;  /* 0x000000e22200780c */ /* 0x040fe40004fc1670 */
[----:B------:R-:W-:-:S07]  /*e7b0*/  ISETP.LT.OR P4, PT, R34, 0xe2, !P0 ;  /* 0x000000e22200780c */ /* 0x000fce0004781670 */
[----:B------:R-:W-:Y:S01]  /*e7c0*/  @!P3 STG.E.U8 desc[UR20][R26.64+0xd8], R11 ;  /* 0x0000d80b1a00b986 */ /* 0x000fe2000c101114 */
[----:B------:R-:W-:-:S03]  /*e7d0*/  ISETP.LT.OR P3, PT, R34, 0xe1, !P0 ;  /* 0x000000e12200780c */ /* 0x000fc60004761670 */
[----:B------:R0:W-:Y:S01]  /*e7e0*/  @!P5 STG.E.U8 desc[UR20][R24.64+0xe0], R7 ;  /* 0x0000e0071800d986 */ /* 0x0001e2000c101114 */
[----:B------:R-:W-:-:S03]  /*e7f0*/  ISETP.LT.OR P5, PT, R34, 0xe9, !P1 ;  /* 0x000000e92200780c */ /* 0x000fc60004fa1670 */
[----:B------:R1:W-:Y:S01]  /*e800*/  @!P6 STG.E.U8 desc[UR20][R24.64+0xe1], R9 ;  /* 0x0000e1091800e986 */ /* 0x0003e2000c101114 */
[----:B------:R-:W-:Y:S02]  /*e810*/  ISETP.LT.OR P6, PT, R34, 0xea, !P1 ;  /* 0x000000ea2200780c */ /* 0x000fe40004fc1670 */
[----:B------:R-:W-:Y:S01]  /*e820*/  F2FP.SATFINITE.E5M2.F32.PACK_AB_MERGE_C R13, RZ, R4, RZ ;  /* 0x00000004ff0d723e */ /* 0x000fe200048060ff */
[----:B------:R1:W-:Y:S01]  /*e830*/  @!P4 STG.E.U8 desc[UR20][R26.64+0xe1], R5 ;  /* 0x0000e1051a00c986 */ /* 0x0003e2000c101114 */
[----:B0-----:R-:W-:-:S03]  /*e840*/  F2FP.SATFINITE.E5M2.F32.PACK_AB_MERGE_C R7, RZ, R2, RZ ;  /* 0x00000002ff07723e */ /* 0x001fc600048060ff */
[----:B------:R-:W-:Y:S01]  /*e850*/  @!P3 STG.E.U8 desc[UR20][R26.64+0xe0], R13 ;  /* 0x0000e00d1a00b986 */ /* 0x000fe2000c101114 */
[----:B-1----:R-:W-:-:S03]  /*e860*/  F2FP.SATFINITE.E5M2.F32.PACK_AB_MERGE_C R9, RZ, R3, RZ ;  /* 0x00000003ff09723e */ /* 0x002fc600048060ff */
[----:B------:R0:W-:Y:S01]  /*e870*/  @!P5 STG.E.U8 desc[UR20][R24.64+0xe8], R7 ;  /* 0x0000e8071800d986 */ /* 0x0001e2000c101114 */
[C---:B------:R-:W-:Y:S02]  /*e880*/  ISETP.LT.OR P3, PT, R34.reuse, 0xe9, !P0 ;  /* 0x000000e92200780c */ /* 0x040fe40004761670 */
[C---:B------:R-:W-:Y:S01]  /*e890*/  ISETP.LT.OR P4, PT, R34.reuse, 0xea, !P0 ;  /* 0x000000ea2200780c */ /* 0x040fe20004781670 */
[----:B------:R1:W-:Y:S01]  /*e8a0*/  @!P6 STG.E.U8 desc[UR20][R24.64+0xe9], R9 ;  /* 0x0000e9091800e986 */ /* 0x0003e2000c101114 */
[C---:B------:R-:W-:Y:S01]  /*e8b0*/  ISETP.LT.OR P5, PT, R34.reuse, 0xf1, !P1 ;  /* 0x000000f12200780c */ /* 0x040fe20004fa1670 */
[----:B------:R-:W-:Y:S01]  /*e8c0*/  FMUL R2, R219, UR32 ;  /* 0x00000020db027c20 */ /* 0x000fe20008400000 */
[----:B------:R-:W-:Y:S02]  /*e8d0*/  ISETP.LT.OR P6, PT, R34, 0xf2, !P1 ;  /* 0x000000f22200780c */ /* 0x000fe40004fc1670 */
[----:B------:R-:W-:Y:S02]  /*e8e0*/  F2FP.SATFINITE.E5M2.F32.PACK_AB_MERGE_C R11, RZ, R0, RZ ;  /* 0x00000000ff0b723e */ /* 0x000fe400048060ff */
[----:B------:R-:W-:-:S03]  /*e8f0*/  F2FP.SATFINITE.E5M2.F32.PACK_AB_MERGE_C R5, RZ, R2, RZ ;  /* 0x00000002ff05723e */ /* 0x000fc600048060ff */
[----:B------:R-:W-:Y:S01]  /*e900*/  @!P3 STG.E.U8 desc[UR20][R26.64+0xe8], R11 ;  /* 0x0000e80b1a00b986 */ /* 0x000fe2000c101114 */
[----:B------:R-:W-:-:S03]  /*e910*/  ISETP.LT.OR P3, PT, R34, 0xf1, !P0 ;  /* 0x000000f12200780c */ /* 0x000fc60004761670 */
[----:B------:R-:W-:Y:S01]  /*e920*/  @!P4 STG.E.U8 desc[UR20][R26.64+0xe9], R5 ;  /* 0x0000e9051a00c986 */ /* 0x000fe2000c101114 */
[C---:B------:R-:W-:Y:S02]  /*e930*/  ISETP.LT.OR P4, PT, R34.reuse, 0xf9, !P1 ;  /* 0x000000f92200780c */ /* 0x040fe40004f81670 */
[----:B------:R-:W-:Y:S01]  /*e940*/  ISETP.LT.OR P1, PT, R34, 0xfa, !P1 ;  /* 0x000000fa2200780c */ /* 0x000fe20004f21670 */
[----:B---3--:R-:W-:Y:S01]  /*e950*/  FMUL R0, R221, UR32 ;  /* 0x00000020dd007c20 */ /* 0x008fe20008400000 */
[----:B------:R-:W-:-:S04]  /*e960*/  FMUL R3, R220, UR32 ;  /* 0x00000020dc037c20 */ /* 0x000fc80008400000 */
[----:B0-----:R-:W-:Y:S02]  /*e970*/  F2FP.SATFINITE.E5M2.F32.PACK_AB_MERGE_C R7, RZ, R0, RZ ;  /* 0x00000000ff07723e */ /* 0x001fe400048060ff */
[----:B-1----:R-:W-:Y:S01]  /*e980*/  F2FP.SATFINITE.E5M2.F32.PACK_AB_MERGE_C R9, RZ, R3, RZ ;  /* 0x00000003ff09723e */ /* 0x002fe200048060ff */
[----:B------:R-:W-:Y:S02]  /*e990*/  FMUL R0, R222, UR32 ;  /* 0x00000020de007c20 */ /* 0x000fe40008400000 */
[----:B------:R0:W-:Y:S01]  /*e9a0*/  @!P5 STG.E.U8 desc[UR20][R24.64+0xf0], R7 ;  /* 0x0000f0071800d986 */ /* 0x0001e2000c101114 */
[----:B------:R-:W-:-:S03]  /*e9b0*/  ISETP.LT.OR P5, PT, R34, 0xf2, !P0 ;  /* 0x000000f22200780c */ /* 0x000fc600047a1670 */
[----:B------:R1:W-:Y:S01]  /*e9c0*/  @!P6 STG.E.U8 desc[UR20][R24.64+0xf1], R9 ;  /* 0x0000f1091800e986 */ /* 0x0003e2000c101114 */
[C---:B------:R-:W-:Y:S02]  /*e9d0*/  ISETP.LT.OR P6, PT, R34.reuse, 0xf9, !P0 ;  /* 0x000000f92200780c */ /* 0x040fe400047c1670 */
[----:B------:R-:W-:Y:S01]  /*e9e0*/  F2FP.SATFINITE.E5M2.F32.PACK_AB_MERGE_C R13, RZ, R0, RZ ;  /* 0x00000000ff0d723e */ /* 0x000fe200048060ff */
[----:B------:R-:W-:Y:S01]  /*e9f0*/  FMUL R0, R223, UR32 ;  /* 0x00000020df007c20 */ /* 0x000fe20008400000 */
[----:B------:R-:W-:Y:S01]  /*ea00*/  ISETP.LT.OR P0, PT, R34, 0xfa, !P0 ;  /* 0x000000fa2200780c */ /* 0x000fe20004701670 */
[----:B------:R-:W-:-:S03]  /*ea10*/  FMUL R2, R225, UR32 ;  /* 0x00000020e1027c20 */ /* 0x000fc60008400000 */
[----:B0-----:R-:W-:Y:S02]  /*ea20*/  F2FP.SATFINITE.E5M2.F32.PACK_AB_MERGE_C R7, RZ, R0, RZ ;  /* 0x00000000ff07723e */ /* 0x001fe400048060ff */
[----:B-1----:R-:W-:Y:S01]  /*ea30*/  F2FP.SATFINITE.E5M2.F32.PACK_AB_MERGE_C R9, RZ, R2, RZ ;  /* 0x00000002ff09723e */ /* 0x002fe200048060ff */
[----:B--2---:R-:W-:Y:S01]  /*ea40*/  FMUL R3, R224, UR32 ;  /* 0x00000020e0037c20 */ /* 0x004fe20008400000 */
[----:B----4-:R-:W-:Y:S01]  /*ea50*/  FMUL R4, R226, UR32 ;  /* 0x00000020e2047c20 */ /* 0x010fe20008400000 */
[----:B------:R-:W-:-:S03]  /*ea60*/  FMUL R5, R227, UR32 ;  /* 0x00000020e3057c20 */ /* 0x000fc60008400000 */
[----:B------:R-:W-:Y:S02]  /*ea70*/  F2FP.SATFINITE.E5M2.F32.PACK_AB_MERGE_C R3, RZ, R3, RZ ;  /* 0x00000003ff03723e */ /* 0x000fe400048060ff */
[----:B------:R-:W-:Y:S02]  /*ea80*/  F2FP.SATFINITE.E5M2.F32.PACK_AB_MERGE_C R11, RZ, R4, RZ ;  /* 0x00000004ff0b723e */ /* 0x000fe400048060ff */
[----:B------:R-:W-:Y:S01]  /*ea90*/  F2FP.SATFINITE.E5M2.F32.PACK_AB_MERGE_C R5, RZ, R5, RZ ;  /* 0x00000005ff05723e */ /* 0x000fe200048060ff */
[----:B------:R0:W-:Y:S04]  /*eaa0*/  @!P3 STG.E.U8 desc[UR20][R26.64+0xf0], R13 ;  /* 0x0000f00d1a00b986 */ /* 0x0001e8000c101114 */
[----:B------:R0:W-:Y:S04]  /*eab0*/  @!P5 STG.E.U8 desc[UR20][R26.64+0xf1], R7 ;  /* 0x0000f1071a00d986 */ /* 0x0001e8000c101114 */
[----:B------:R0:W-:Y:S04]  /*eac0*/  @!P4 STG.E.U8 desc[UR20][R24.64+0xf8], R9 ;  /* 0x0000f8091800c986 */ /* 0x0001e8000c101114 */
[----:B------:R0:W-:Y:S04]  /*ead0*/  @!P1 STG.E.U8 desc[UR20][R24.64+0xf9], R3 ;  /* 0x0000f90318009986 */ /* 0x0001e8000c101114 */
[----:B------:R0:W-:Y:S04]  /*eae0*/  @!P6 STG.E.U8 desc[UR20][R26.64+0xf8], R11 ;  /* 0x0000f80b1a00e986 */ /* 0x0001e8000c101114 */
[----:B------:R0:W-:Y:S02]  /*eaf0*/  @!P0 STG.E.U8 desc[UR20][R26.64+0xf9], R5 ;  /* 0x0000f9051a008986 */ /* 0x0001e4000c101114 */
.L_x_297:
[----:B------:R-:W-:Y:S05]  /*eb00*/  BSYNC B0 ;  /* 0x0000000000007941 */ /* 0x000fea0003800000 */
.L_x_39:
[----:B------:R-:W2:Y:S01]  /*eb10*/  LDL.LU R22, [R1+0x7c] ;  /* 0x00007c0001167983 */ /* 0x000ea20000300800 */
[----:B0----5:R-:W-:Y:S01]  /*eb20*/  IMAD.U32 R3, RZ, RZ, UR12 ;  /* 0x0000000cff037e24 */ /* 0x021fe2000f8e00ff */
[----:B------:R-:W-:Y:S02]  /*eb30*/  ULDC.64 UR6, c[0x0][0x650] ;  /* 0x0001940000067ab9 */ /* 0x000fe40000000a00 */
[----:B------:R-:W3:Y:S01]  /*eb40*/  LDL.LU R19, [R1+0x80] ;  /* 0x0000800001137983 */ /* 0x000ee20000300800 */
[----:B------:R-:W-:Y:S01]  /*eb50*/  IMAD.U32 R0, RZ, RZ, UR16 ;  /* 0x00000010ff007e24 */ /* 0x000fe2000f8e00ff */
[----:B------:R0:W-:Y:S01]  /*eb60*/  SYNCS.ARRIVE.TRANS64.A1T0 RZ, [R3+UR28], RZ ;  /* 0x000000ff03ff79a7 */ /* 0x0001e2000810001c */
[----:B------:R-:W-:Y:S02]  /*eb70*/  IMAD.U32 R2, RZ, RZ, UR16 ;  /* 0x00000010ff027e24 */ /* 0x000fe4000f8e00ff */
[----:B------:R-:W-:Y:S02]  /*eb80*/  IMAD.MOV.U32 R4, RZ, RZ, -0x1 ;  /* 0xffffffffff047424 */ /* 0x000fe400078e00ff */
[----:B0-----:R-:W-:Y:S01]  /*eb90*/  IMAD.U32 R3, RZ, RZ, UR13 ;  /* 0x0000000dff037e24 */ /* 0x001fe2000f8e00ff */
[----:B---3--:R-:W-:-:S02]  /*eba0*/  LEA R19, P0, R0, R19, 0x1 ;  /* 0x0000001300137211 */ /* 0x008fc400078008ff */
[----:B------:R-:W-:Y:S02]  /*ebb0*/  PRMT R0, RZ, 0x7610, R0 ;  /* 0x00007610ff007816 */ /* 0x000fe40000000000 */
[----:B--2---:R-:W-:Y:S01]  /*ebc0*/  LEA.HI.X R22, R2, R22, R3, 0x1, P0 ;  /* 0x0000001602167211 */ /* 0x004fe200000f0c03 */
[----:B------:R-:W-:Y:S01]  /*ebd0*/  IMAD.MOV.U32 R2, RZ, RZ, -0x1 ;  /* 0xffffffffff027424 */ /* 0x000fe200078e00ff */
[----:B------:R0:W-:Y:S01]  /*ebe0*/  STL [R1+0x80], R19 ;  /* 0x0000801301007387 */ /* 0x0001e20000100800 */
[----:B------:R-:W-:Y:S01]  /*ebf0*/  IMAD.MOV.U32 R3, RZ, RZ, -0x1 ;  /* 0xffffffffff037424 */ /* 0x000fe200078e00ff */
[----:B------:R-:W-:Y:S02]  /*ec00*/  ISETP.GE.U32.AND P0, PT, R19, UR6, PT ;  /* 0x0000000613007c0c */ /* 0x000fe4000bf06070 */
[----:B------:R0:W-:Y:S02]  /*ec10*/  STL [R1+0x7c], R22 ;  /* 0x00007c1601007387 */ /* 0x0001e40000100800 */
[----:B------:R-:W-:-:S02]  /*ec20*/  ISETP.GE.U32.AND.EX P0, PT, R22, UR7, PT, P0 ;  /* 0x0000000716007c0c */ /* 0x000fc4000bf06100 */
[----:B------:R0:W-:Y:S04]  /*ec30*/  STL [R1+0x84], R4 ;  /* 0x0000840401007387 */ /* 0x0001e80000100800 */
[----:B------:R0:W-:Y:S04]  /*ec40*/  STL [R1+0x74], R2 ;  /* 0x0000740201007387 */ /* 0x0001e80000100800 */
[----:B------:R0:W-:Y:S03]  /*ec50*/  STL [R1+0x88], R3 ;  /* 0x0000880301007387 */ /* 0x0001e60000100800 */
[----:B------:R-:W-:Y:S05]  /*ec60*/  @P0 BRA `(.L_x_298) ;  /* 0x0000000400740947 */ /* 0x000fea0003800000 */
[----:B------:R-:W2:Y:S01]  /*ec70*/  S2R R14, SR_CTAID.X ;  /* 0x00000000000e7919 */ /* 0x000ea20000002500 */
[----:B------:R-:W3:Y:S01]  /*ec80*/  LDC.64 R8, c[0x0][0x628] ;  /* 0x00018a00ff087b82 */ /* 0x000ee20000000a00 */
[----:B------:R-:W-:Y:S01]  /*ec90*/  ULDC UR6, c[0x0][0x150] ;  /* 0x0000540000067ab9 */ /* 0x000fe20000000800 */
[----:B------:R-:W-:Y:S01]  /*eca0*/  IMAD.MOV.U32 R6, RZ, RZ, R19 ;  /* 0x000000ffff067224 */ /* 0x000fe200078e0013 */
[----:B------:R-:W0:Y:S01]  /*ecb0*/  S2R R16, SR_CTAID.Y ;  /* 0x0000000000107919 */ /* 0x000e220000002600 */
[----:B------:R-:W-:-:S04]  /*ecc0*/  IMAD.MOV.U32 R7, RZ, RZ, R22 ;  /* 0x000000ffff077224 */ /* 0x000fc800078e0016 */
[----:B------:R-:W0:Y:S08]  /*ecd0*/  LDC R17, c[0x0][0x144] ;  /* 0x00005100ff117b82 */ /* 0x000e300000000800 */
[----:B------:R-:W0:Y:S08]  /*ece0*/  LDC R10, c[0x0][0x630] ;  /* 0x00018c00ff0a7b82 */ /* 0x000e300000000800 */
[----:B------:R-:W0:Y:S01]  /*ecf0*/  LDC.64 R12, c[0x0][0x620] ;  /* 0x00018800ff0c7b82 */ /* 0x000e220000000a00 */
[----:B---3--:R-:W-:-:S04]  /*ed00*/  ISETP.NE.U32.AND P0, PT, R8, RZ, PT ;  /* 0x000000ff0800720c */ /* 0x008fc80003f05070 */
[----:B------:R-:W-:Y:S02]  /*ed10*/  ISETP.NE.AND.EX P0, PT, R9, RZ, PT, P0 ;  /* 0x000000ff0900720c */ /* 0x000fe40003f05300 */
[----:B--2---:R-:W-:-:S05]  /*ed20*/  I2FP.F32.U32 R0, R14 ;  /* 0x0000000e00007245 */ /* 0x004fca0000201000 */
[----:B------:R-:W-:-:S04]  /*ed30*/  FMUL R0, R0, UR6 ;  /* 0x0000000600007c20 */ /* 0x000fc80008400000 */
[----:B------:R2:W3:Y:S02]  /*ed40*/  F2I.U32.TRUNC.NTZ R15, R0 ;  /* 0x00000000000f7305 */ /* 0x0004e4000020f000 */
[----:B------:R-:W-:Y:S05]  /*ed50*/  @!P0 BRA `(.L_x_299) ;  /* 0x0000000000288947 */ /* 0x000fea0003800000 */
[----:B--2---:R-:W2:Y:S02]  /*ed60*/  LDC R0, c[0x0][0x634] ;  /* 0x00018d00ff007b82 */ /* 0x004ea40000000800 */
[----:B--2---:R-:W-:-:S05]  /*ed70*/  IADD3 R7, P0, R19, R0, RZ ;  /* 0x0000000013077210 */ /* 0x004fca0007f1e0ff */
[----:B------:R-:W-:-:S04]  /*ed80*/  IMAD.X R11, RZ, RZ, R22, P0 ;  /* 0x000000ffff0b7224 */ /* 0x000fc800000e0616 */
[----:B0-----:R-:W-:-:S04]  /*ed90*/  IMAD.WIDE.U32 R2, R11, R8, RZ ;  /* 0x000000080b027225 */ /* 0x001fc800078e00ff */
[----:B------:R-:W-:-:S04]  /*eda0*/  IMAD.WIDE.U32 R4, P0, R7, R9, R2 ;  /* 0x0000000907047225 */ /* 0x000fc80007800002 */
[----:B------:R-:W-:-:S04]  /*edb0*/  IMAD.WIDE.U32 R2, R7, R8, RZ ;  /* 0x0000000807027225 */ /* 0x000fc800078e00ff */
[----:B------:R-:W-:Y:S01]  /*edc0*/  IMAD.X R7, RZ, RZ, RZ, P0 ;  /* 0x000000ffff077224 */ /* 0x000fe200000e06ff */
[----:B------:R-:W-:Y:S01]  /*edd0*/  IADD3 RZ, P0, R3, R4, RZ ;  /* 0x0000000403ff7210 */ /* 0x000fe20007f1e0ff */
[----:B------:R-:W-:-:S04]  /*ede0*/  IMAD.MOV.U32 R6, RZ, RZ, R5 ;  /* 0x000000ffff067224 */ /* 0x000fc800078e0005 */
[----:B------:R-:W-:-:S08]  /*edf0*/  IMAD.WIDE.U32.X R6, R11, R9, R6, P0 ;  /* 0x000000090b067225 */ /* 0x000fd000000e0406 */
.L_x_299:
[-CC-:B0-----:R-:W-:Y:S01]  /*ee00*/  SHF.R.U64 R11, R6, R10.reuse, R7.reuse ;  /* 0x0000000a060b7219 */ /* 0x181fe20000001207 */
[----:B------:R-:W0:Y:S01]  /*ee10*/  LDC.64 R20, c[0x0][0x640] ;  /* 0x00019000ff147b82 */ /* 0x000e220000000a00 */
[----:B--2---:R-:W-:Y:S01]  /*ee20*/  SHF.R.U32.HI R0, RZ, R10, R7 ;  /* 0x0000000aff007219 */ /* 0x004fe20000011607 */
[----:B------:R-:W-:Y:S01]  /*ee30*/  IMAD.MOV.U32 R2, RZ, RZ, R19 ;  /* 0x000000ffff027224 */ /* 0x000fe200078e0013 */
[----:B------:R-:W-:Y:S01]  /*ee40*/  IADD3 R5, P0, RZ, -R11, RZ ;  /* 0x8000000bff057210 */ /* 0x000fe20007f1e0ff */
[----:B---3--:R-:W-:Y:S01]  /*ee50*/  IMAD.MOV R15, RZ, RZ, -R15 ;  /* 0x000000ffff0f7224 */ /* 0x008fe200078e0a0f */
[----:B------:R-:W-:Y:S01]  /*ee60*/  ULDC UR6, c[0x0][0x154] ;  /* 0x0000550000067ab9 */ /* 0x000fe20000000800 */
[----:B------:R-:W-:Y:S02]  /*ee70*/  IMAD.MOV.U32 R7, RZ, RZ, 0x1 ;  /* 0x00000001ff077424 */ /* 0x000fe400078e00ff */
[----:B------:R-:W2:Y:S01]  /*ee80*/  LDC R4, c[0x0][0x618] ;  /* 0x00018600ff047b82 */ /* 0x000ea20000000800 */
[----:B------:R-:W-:-:S02]  /*ee90*/  IMAD.X R3, RZ, RZ, ~R0, P0 ;  /* 0x000000ffff037224 */ /* 0x000fc400000e0e00 */
[----:B------:R-:W-:Y:S02]  /*eea0*/  IMAD R17, R17, R15, R14 ;  /* 0x0000000f11117224 */ /* 0x000fe400078e020e */
[-C--:B------:R-:W-:Y:S02]  /*eeb0*/  IMAD R0, R3, R12.reuse, RZ ;  /* 0x0000000c03007224 */ /* 0x080fe400078e02ff */
[----:B------:R-:W-:Y:S01]  /*eec0*/  IMAD.MOV.U32 R3, RZ, RZ, R22 ;  /* 0x000000ffff037224 */ /* 0x000fe200078e0016 */
[----:B------:R-:W3:Y:S01]  /*eed0*/  LDC R6, c[0x0][0x608] ;  /* 0x00018200ff067b82 */ /* 0x000ee20000000800 */
[----:B------:R-:W-:-:S04]  /*eee0*/  IMAD.WIDE.U32 R2, R5, R12, R2 ;  /* 0x0000000c05027225 */ /* 0x000fc800078e0002 */
[----:B------:R-:W-:-:S03]  /*eef0*/  IMAD R5, R5, R13, R0 ;  /* 0x0000000d05057224 */ /* 0x000fc600078e0200 */
[----:B------:R-:W5:Y:S01]  /*ef00*/  LDC R18, c[0x0][0x658] ;  /* 0x00019600ff127b82 */ /* 0x000f620000000800 */
[----:B------:R-:W-:Y:S01]  /*ef10*/  I2FP.F32.U32 R0, R16 ;  /* 0x0000001000007245 */ /* 0x000fe20000201000 */
[----:B------:R-:W-:Y:S01]  /*ef20*/  IMAD.IADD R3, R3, 0x1, R5 ;  /* 0x0000000103037824 */ /* 0x000fe200078e0205 */
[----:B0-----:R-:W-:Y:S01]  /*ef30*/  ISETP.NE.U32.AND P0, PT, R20, RZ, PT ;  /* 0x000000ff1400720c */ /* 0x001fe20003f05070 */
[----:B------:R-:W-:Y:S02]  /*ef40*/  IMAD.MOV.U32 R5, RZ, RZ, -0x1 ;  /* 0xffffffffff057424 */ /* 0x000fe400078e00ff */
[----:B------:R-:W-:Y:S02]  /*ef50*/  FMUL R0, R0, UR6 ;  /* 0x0000000600007c20 */ /* 0x000fe40008400000 */
[----:B------:R-:W0:Y:S01]  /*ef60*/  LDC R15, c[0x0][0x148] ;  /* 0x00005200ff0f7b82 */ /* 0x000e220000000800 */
[----:B--2---:R-:W-:Y:S01]  /*ef70*/  SHF.R.U64 R10, R2, R4, R3 ;  /* 0x00000004020a7219 */ /* 0x004fe20000001203 */
[----:B------:R2:W0:Y:S01]  /*ef80*/  F2I.U32.TRUNC.NTZ R13, R0 ;  /* 0x00000000000d7305 */ /* 0x000422000020f000 */
[----:B------:R-:W-:-:S02]  /*ef90*/  ISETP.NE.AND.EX P0, PT, R21, RZ, PT, P0 ;  /* 0x000000ff1500720c */ /* 0x000fc40003f05300 */
[----:B------:R-:W-:-:S03]  /*efa0*/  SHF.R.U32.HI R3, RZ, R4, R3 ;  /* 0x00000004ff037219 */ /* 0x000fc60000011603 */
[----:B------:R-:W0:Y:S01]  /*efb0*/  LDC R14, c[0x0][0x600] ;  /* 0x00018000ff0e7b82 */ /* 0x000e220000000800 */
[-CC-:B---3--:R-:W-:Y:S02]  /*efc0*/  SHF.R.U64 R8, R10, R6.reuse, R3.reuse ;  /* 0x000000060a087219 */ /* 0x188fe40000001203 */
[----:B------:R-:W-:-:S05]  /*efd0*/  SHF.R.U32.HI R3, RZ, R6, R3 ;  /* 0x00000006ff037219 */ /* 0x000fca0000011603 */
[----:B------:R-:W3:Y:S01]  /*efe0*/  LDC R22, c[0x0][0x648] ;  /* 0x00019200ff167b82 */ /* 0x000ee20000000800 */
[-CC-:B-----5:R-:W-:Y:S02]  /*eff0*/  SHF.R.U64 R12, R8, R18.reuse, R3.reuse ;  /* 0x00000012080c7219 */ /* 0x1a0fe40000001203 */
[-C--:B------:R-:W-:Y:S02]  /*f000*/  SHF.L.U32 R5, R5, R18.reuse, RZ ;  /* 0x0000001205057219 */ /* 0x080fe400000006ff */
[-C--:B------:R-:W-:Y:S01]  /*f010*/  SHF.R.U32.HI R3, RZ, R18.reuse, R3 ;  /* 0x00000012ff037219 */ /* 0x080fe20000011603 */
[----:B------:R-:W-:Y:S01]  /*f020*/  IMAD.MOV.U32 R2, RZ, RZ, R12 ;  /* 0x000000ffff027224 */ /* 0x000fe200078e000c */
[----:B------:R-:W-:Y:S01]  /*f030*/  SHF.L.U32 R18, R7, R18, RZ ;  /* 0x0000001207127219 */ /* 0x000fe200000006ff */
[----:B------:R-:W0:Y:S01]  /*f040*/  LDC R23, c[0x0][0x638] ;  /* 0x00018e00ff177b82 */ /* 0x000e220000000800 */
[----:B------:R-:W-:-:S07]  /*f050*/  LOP3.LUT R19, RZ, R5, RZ, 0x33, !PT ;  /* 0x00000005ff137212 */ /* 0x000fce00078e33ff */
[----:B------:R-:W0:Y:S01]  /*f060*/  LDC R24, c[0x0][0x610] ;  /* 0x00018400ff187b82 */ /* 0x000e220000000800 */
[----:B--2---:R-:W-:Y:S05]  /*f070*/  @!P0 BRA `(.L_x_300) ;  /* 0x0000000000288947 */ /* 0x004fea0003800000 */
        /* <DEDUP_REMOVED lines=10> */
.L_x_300:
[----:B---3--:R-:W-:Y:S01]  /*f120*/  SHF.R.U64 R0, R2, R22, R3 ;  /* 0x0000001602007219 */ /* 0x008fe20000001203 */
[----:B0-----:R-:W-:Y:S01]  /*f130*/  VIADD R7, R14, 0xffffffff ;  /* 0xffffffff0e077836 */ /* 0x001fe20000000000 */
[----:B------:R-:W-:Y:S01]  /*f140*/  LOP3.LUT R5, R8, R19, RZ, 0xc0, !PT ;  /* 0x0000001308057212 */ /* 0x000fe200078ec0ff */
[----:B------:R-:W-:Y:S02]  /*f150*/  IMAD.MOV R13, RZ, RZ, -R13 ;  /* 0x000000ffff0d7224 */ /* 0x000fe400078e0a0d */
[----:B------:R-:W-:Y:S02]  /*f160*/  IMAD.MOV R3, RZ, RZ, -R0 ;  /* 0x000000ffff037224 */ /* 0x000fe400078e0a00 */
[----:B------:R-:W-:Y:S01]  /*f170*/  IMAD R2, R18, R0, R5 ;  /* 0x0000000012027224 */ /* 0x000fe200078e0205 */
[----:B------:R-:W-:Y:S01]  /*f180*/  LOP3.LUT R5, R10, R7, RZ, 0xc0, !PT ;  /* 0x000000070a057212 */ /* 0x000fe200078ec0ff */
[----:B------:R-:W-:Y:S02]  /*f190*/  @P2 IMAD R17, R15, R13, R16 ;  /* 0x0000000d0f112224 */ /* 0x000fe400078e0210 */
[----:B------:R-:W-:-:S02]  /*f1a0*/  IMAD R0, R3, R23, R12 ;  /* 0x0000001703007224 */ /* 0x000fc400078e020c */
[----:B------:R-:W-:Y:S02]  /*f1b0*/  IMAD.MOV.U32 R4, RZ, RZ, 0x1 ;  /* 0x00000001ff047424 */ /* 0x000fe400078e00ff */
[----:B------:R-:W-:Y:S02]  /*f1c0*/  IMAD R2, R2, R24, R17 ;  /* 0x0000001802027224 */ /* 0x000fe400078e0211 */
[----:B------:R-:W-:Y:S01]  /*f1d0*/  IMAD R3, R0, R14, R5 ;  /* 0x0000000e00037224 */ /* 0x000fe200078e0205 */
[----:B------:R-:W-:-:S04]  /*f1e0*/  PRMT R0, R4, 0x7610, R0 ;  /* 0x0000761004007816 */ /* 0x000fc80000000000 */
[----:B------:R-:W-:Y:S02]  /*f1f0*/  SEL R4, R3, R2, !P2 ;  /* 0x0000000203047207 */ /* 0x000fe40005000000 */
[----:B------:R-:W-:-:S03]  /*f200*/  SEL R2, R2, R3, !P2 ;  /* 0x0000000302027207 */ /* 0x000fc60005000000 */
[----:B------:R2:W-:Y:S04]  /*f210*/  STL [R1+0x88], R4 ;  /* 0x0000880401007387 */ /* 0x0005e80000100800 */
[----:B------:R2:W-:Y:S04]  /*f220*/  STL [R1+0x74], R11 ;  /* 0x0000740b01007387 */ /* 0x0005e80000100800 */
[----:B------:R2:W-:Y:S02]  /*f230*/  STL [R1+0x84], R2 ;  /* 0x0000840201007387 */ /* 0x0005e40000100800 */
.L_x_298:
[----:B------:R-:W-:Y:S01]  /*f240*/  LOP3.LUT P0, RZ, R0, 0xff, RZ, 0xc0, !PT ;  /* 0x000000ff00ff7812 */ /* 0x000fe2000780c0ff */
[----:B------:R-:W-:-:S12]  /*f250*/  ULOP3.LUT UR27, UR27, 0x1, URZ, 0x3c, !UPT ;  /* 0x000000011b1b7892 */ /* 0x000fd8000f8e3c3f */
[----:B------:R-:W-:Y:S05]  /*f260*/  @P0 BRA `(.L_x_301) ;  /* 0xffffff2400600947 */ /* 0x000fea000383ffff */
[----:B------:R-:W-:Y:S05]  /*f270*/  EXIT ;  /* 0x000000000000794d */ /* 0x000fea0003800000 */
.L_x_17:
[----:B------:R-:W-:-:S08]  /*f280*/  ISETP.NE.AND P0, PT, RZ, UR6, PT ;  /* 0x00000006ff007c0c */ /* 0x000fd0000bf05270 */
[----:B0123--:R-:W0:-:S00]  /*f290*/  USETMAXREG.DEALLOC.CTAPOOL 0x28 ;  /* 0x00000028000079c8 */ /* 0x00fe0000080e0500 */
[----:B------:R-:W-:Y:S05]  /*f2a0*/  @P0 EXIT ;  /* 0x000000000000094d */ /* 0x000fea0003800000 */
[----:B0-----:R-:W-:Y:S01]  /*f2b0*/  LOP3.LUT P0, RZ, R0, 0xff, RZ, 0xc0, !PT ;  /* 0x000000ff00ff7812 */ /* 0x001fe2000780c0ff */
[----:B------:R-:W-:Y:S02]  /*f2c0*/  IMAD.MOV.U32 R0, RZ, RZ, 0x1 ;  /* 0x00000001ff007424 */ /* 0x000fe400078e00ff */
[----:B------:R-:W-:-:S10]  /*f2d0*/  IMAD.MOV.U32 R8, RZ, RZ, RZ ;  /* 0x000000ffff087224 */ /* 0x000fd400078e00ff */
[----:B------:R-:W-:Y:S05]  /*f2e0*/  @!P0 BRA `(.L_x_302) ;  /* 0x0000000c00988947 */ /* 0x000fea0003800000 */
[----:B------:R-:W0:Y:S01]  /*f2f0*/  S2UR UR5, SR_CgaCtaId ;  /* 0x00000000000579c3 */ /* 0x000e220000008800 */
[----:B------:R-:W-:Y:S01]  /*f300*/  UMOV UR7, 0x1 ;  /* 0x0000000100077882 */ /* 0x000fe20000000000 */
[----:B------:R-:W-:Y:S01]  /*f310*/  LOP3.LUT P0, RZ, R3, 0x1f, RZ, 0xc0, !PT ;  /* 0x0000001f03ff7812 */ /* 0x000fe2000780c0ff */
[----:B------:R-:W-:Y:S01]  /*f320*/  ULDC UR19, c[0x0][0x658] ;  /* 0x0001960000137ab9 */ /* 0x000fe20000000800 */
[----:B------:R-:W-:Y:S01]  /*f330*/  UMOV UR6, 0xffffffff ;  /* 0xffffffff00067882 */ /* 0x000fe20000000000 */
[----:B------:R-:W-:Y:S01]  /*f340*/  BSSY B0, `(.L_x_302) ;  /* 0x00000e0000007945 */ /* 0x000fe20003800000 */
[----:B------:R-:W-:Y:S01]  /*f350*/  USHF.L.U32 UR6, UR6, UR19, URZ ;  /* 0x0000001306067299 */ /* 0x000fe2000800063f */
[C---:B------:R-:W-:Y:S01]  /*f360*/  ISETP.NE.AND P3, PT, R2.reuse, RZ, PT ;  /* 0x000000ff0200720c */ /* 0x040fe20003f65270 */
[----:B------:R-:W-:Y:S01]  /*f370*/  IMAD.MOV.U32 R9, RZ, RZ, 0x1 ;  /* 0x00000001ff097424 */ /* 0x000fe200078e00ff */
[----:B------:R-:W-:Y:S01]  /*f380*/  ISETP.NE.OR P0, PT, R2, RZ, !P0 ;  /* 0x000000ff0200720c */ /* 0x000fe20004705670 */
[----:B------:R-:W-:Y:S01]  /*f390*/  IMAD.MOV.U32 R0, RZ, RZ, 0x1 ;  /* 0x00000001ff007424 */ /* 0x000fe200078e00ff */
[----:B------:R-:W-:Y:S01]  /*f3a0*/  ULDC UR18, c[0x0][0x600] ;  /* 0x0001800000127ab9 */ /* 0x000fe20000000800 */
[----:B------:R-:W-:Y:S01]  /*f3b0*/  IMAD.MOV.U32 R8, RZ, RZ, RZ ;  /* 0x000000ffff087224 */ /* 0x000fe200078e00ff */
[----:B------:R-:W-:Y:S01]  /*f3c0*/  UMOV UR24, 0x5 ;  /* 0x0000000500187882 */ /* 0x000fe20000000000 */
[----:B------:R-:W-:-:S02]  /*f3d0*/  UIADD3 UR35, UR14, 0x1, URZ ;  /* 0x000000010e237890 */ /* 0x000fc4000fffe03f */
[----:B------:R-:W-:Y:S02]  /*f3e0*/  ULOP3.LUT UR34, UR15, 0x2, URZ, 0xfc, !UPT ;  /* 0x000000020f227892 */ /* 0x000fe4000f8efc3f */
[----:B------:R-:W-:Y:S02]  /*f3f0*/  UIADD3 UR18, UR18, -0x1, URZ ;  /* 0xffffffff12127890 */ /* 0x000fe4000fffe03f */
[----:B------:R-:W-:Y:S02]  /*f400*/  USHF.L.U32 UR19, UR7, UR19, URZ ;  /* 0x0000001307137299 */ /* 0x000fe4000800063f */
[----:B------:R-:W-:Y:S02]  /*f410*/  ULOP3.LUT UR22, URZ, UR6, URZ, 0x33, !UPT ;  /* 0x000000063f167292 */ /* 0x000fe4000f8e333f */
[----:B0-----:R-:W-:Y:S02]  /*f420*/  ULOP3.LUT UR4, UR5, 0x1, URZ, 0xc0, !UPT ;  /* 0x0000000105047892 */ /* 0x001fe4000f8ec03f */
[----:B------:R-:W-:-:S02]  /*f430*/  USHF.R.U32.HI UR29, URZ, 0x1, UR5 ;  /* 0x000000013f1d7899 */ /* 0x000fc40008011605 */
[----:B------:R-:W-:Y:S02]  /*f440*/  USHF.L.U32 UR20, UR5, 0x7, URZ ;  /* 0x0000000705147899 */ /* 0x000fe4000800063f */
[----:B------:R-:W-:Y:S02]  /*f450*/  USHF.L.U32 UR21, UR5, 0xe, URZ ;  /* 0x0000000e05157899 */ /* 0x000fe4000800063f */
[----:B------:R-:W-:Y:S02]  /*f460*/  ULOP3.LUT UR5, UR5, 0xfffffffe, URZ, 0xc0, !UPT ;  /* 0xfffffffe05057892 */ /* 0x000fe4000f8ec03f */
[----:B------:R-:W-:Y:S02]  /*f470*/  UISETP.GT.U32.AND UP0, UPT, UR4, 0xffff, UPT ;  /* 0x0000ffff0400788c */ /* 0x000fe4000bf04070 */
[----:B------:R-:W-:Y:S02]  /*f480*/  USHF.L.U32 UR23, UR7, UR5, URZ ;  /* 0x0000000507177299 */ /* 0x000fe4000800063f */
[----:B------:R-:W-:-:S02]  /*f490*/  ULOP3.LUT UR5, UR5, 0x1, URZ, 0xfc, !UPT ;  /* 0x0000000105057892 */ /* 0x000fc4000f8efc3f */
[----:B------:R-:W-:Y:S02]  /*f4a0*/  USEL UR4, UR4, 0xffff, !UP0 ;  /* 0x0000ffff04047887 */ /* 0x000fe4000c000000 */
[----:B------:R-:W-:Y:S02]  /*f4b0*/  USHF.L.U32 UR5, UR7, UR5, URZ ;  /* 0x0000000507057299 */ /* 0x000fe4000800063f */
[----:B------:R-:W-:Y:S02]  /*f4c0*/  ULOP3.LUT UR4, UR4, 0xffff, URZ, 0xc0, !UPT ;  /* 0x0000ffff04047892 */ /* 0x000fe4000f8ec03f */
[----:B------:R-:W-:Y:S02]  /*f4d0*/  ULOP3.LUT UR20, UR20, 0x80, URZ, 0xc0, !UPT ;  /* 0x0000008014147892 */ /* 0x000fe4000f8ec03f */
[----:B------:R-:W-:Y:S02]  /*f4e0*/  ULOP3.LUT UR21, UR21, 0x4000, URZ, 0xc0, !UPT ;  /* 0x0000400015157892 */ /* 0x000fe4000f8ec03f */
[----:B------:R-:W-:-:S02]  /*f4f0*/  ULOP3.LUT UR23, UR23, UR5, URZ, 0xfc, !UPT ;  /* 0x0000000517177292 */ /* 0x000fc4000f8efc3f */
[----:B------:R-:W-:Y:S01]  /*f500*/  USHF.L.U32 UR24, UR24, UR4, URZ ;  /* 0x0000000418187299 */ /* 0x000fe2000800063f */
[----:B------:R-:W-:-:S11]  /*f510*/  ULDC.64 UR30, c[0x0][0x198] ;  /* 0x00006600001e7ab9 */ /* 0x000fd60000000a00 */
.L_x_314:
[----:B------:R-:W-:-:S03]  /*f520*/  UMOV UR4, 0xffffffff ;  /* 0xffffffff00047882 */ /* 0x000fc60000000000 */
[----:B01----:R-:W-:Y:S05]  /*f530*/  BRA.DIV UR4, `(.L_x_303) ;  /* 0x0000001204547947 */ /* 0x003fea000b800000 */
[----:B------:R-:W-:-:S13]  /*f540*/  ELECT P1, URZ, PT ;  /* 0x00000000003f782f */ /* 0x000fda0003820000 */
.L_x_328:
[----:B------:R-:W0:Y:S01]  /*f550*/  LDC R2, c[0x0][0x28c] ;  /* 0x0000a300ff027b82 */ /* 0x000e220000000800 */
[----:B------:R-:W-:Y:S01]  /*f560*/  BSSY B1, `(.L_x_304) ;  /* 0x0000040000017945 */ /* 0x000fe20003800000 */
[----:B0-----:R-:W-:-:S13]  /*f570*/  ISETP.LT.OR P1, PT, R2, 0x1, !P1 ;  /* 0x000000010200780c */ /* 0x001fda0004f21670 */
[----:B------:R-:W-:Y:S05]  /*f580*/  @P1 BRA `(.L_x_305) ;  /* 0x0000000000f41947 */ /* 0x000fea0003800000 */
[----:B------:R-:W2:Y:S04]  /*f590*/  LDL.LU R4, [R1+0x88] ;  /* 0x0000880001047983 */ /* 0x000ea80000300800 */
[----:B------:R-:W3:Y:S01]  /*f5a0*/  LDL.LU R3, [R1+0x84] ;  /* 0x0000840001037983 */ /* 0x000ee20000300800 */
[----:B------:R-:W-:Y:S02]  /*f5b0*/  IMAD.MOV.U32 R12, RZ, RZ, RZ ;  /* 0x000000ffff0c7224 */ /* 0x000fe400078e00ff */
[----:B------:R-:W-:Y:S02]  /*f5c0*/  IMAD.U32 R13, RZ, RZ, UR35 ;  /* 0x00000023ff0d7e24 */ /* 0x000fe4000f8e00ff */
[----:B------:R-:W-:Y:S01]  /*f5d0*/  IMAD.MOV.U32 R2, RZ, RZ, R0 ;  /* 0x000000ffff027224 */ /* 0x000fe200078e0000 */
[----:B--2---:R-:W-:-:S02]  /*f5e0*/  LEA R6, R4, UR20, 0x8 ;  /* 0x0000001404067c11 */ /* 0x004fc4000f8e40ff */
[----:B---3--:R-:W-:Y:S01]  /*f5f0*/  LEA R4, R3, UR29, 0x1 ;  /* 0x0000001d03047c11 */ /* 0x008fe2000f8e08ff */
[----:B------:R-:W-:-:S04]  /*f600*/  IMAD.MOV.U32 R3, RZ, RZ, R8 ;  /* 0x000000ffff037224 */ /* 0x000fc800078e0008 */
[----:B------:R-:W-:-:S07]  /*f610*/  IMAD.SHL.U32 R7, R4, 0x20, RZ ;  /* 0x0000002004077824 */ /* 0x000fce00078e00ff */
.L_x_309:
[----:B------:R-:W0:Y:S01]  /*f620*/  S2R R5, SR_CgaCtaId ;  /* 0x0000000000057919 */ /* 0x000e220000008800 */
[----:B------:R-:W-:-:S04]  /*f630*/  MOV R4, 0x400 ;  /* 0x0000040000047802 */ /* 0x000fc80000000f00 */
[----:B0-----:R-:W-:Y:S02]  /*f640*/  LEA R10, R5, R4, 0x18 ;  /* 0x00000004050a7211 */ /* 0x001fe400078ec0ff */
[----:B------:R-:W-:Y:S01]  /*f650*/  SHF.L.U32 R4, R2, 0x1f, RZ ;  /* 0x0000001f02047819 */ /* 0x000fe200000006ff */
[----:B------:R-:W0:Y:S02]  /*f660*/  @!P3 LDC R5, c[0x0][0x500] ;  /* 0x00014000ff05bb82 */ /* 0x000e240000000800 */
[----:B------:R-:W-:-:S04]  /*f670*/  IMAD R11, R3, 0x8, R10 ;  /* 0x00000008030b7824 */ /* 0x000fc800078e020a */
[----:B------:R-:W1:Y:S02]  /*f680*/  SYNCS.PHASECHK.TRANS64.TRYWAIT P1, [R11+URZ+0x28], R4 ;  /* 0x000028040b0075a7 */ /* 0x000e64000802017f */
[----:B-1----:R-:W-:Y:S05]  /*f690*/  @!P1 BRA `(.L_x_306) ;  /* 0x00000010001c9947 */ /* 0x002fea0003800000 */
.L_x_329:
[----:B------:R-:W-:Y:S01]  /*f6a0*/  UPRMT UR4, UR34, 0x9910, URZ ;  /* 0x0000991022047896 */ /* 0x000fe2000800003f */
[----:B0-----:R0:W-:Y:S03]  /*f6b0*/  @!P3 SYNCS.ARRIVE.TRANS64 RZ, [R11+URZ], R5 ;  /* 0x000000050bffb9a7 */ /* 0x0011e6000800003f */
[----:B------:R-:W-:-:S06]  /*f6c0*/  UISETP.NE.AND UP0, UPT, UR4, 0x2, UPT ;  /* 0x000000020400788c */ /* 0x000fcc000bf05270 */
[----:B------:R-:W-:-:S13]  /*f6d0*/  PLOP3.LUT P1, PT, PT, PT, UP0, 0x80, 0x0 ;  /* 0x000000000000781c */ /* 0x000fda0003f2f008 */
[----:B0-----:R-:W-:Y:S05]  /*f6e0*/  @P1 BRA `(.L_x_307) ;  /* 0x0000000000041947 */ /* 0x001fea0003800000 */
[----:B------:R-:W-:Y:S01]  /*f6f0*/  BPT.TRAP 0x1 ;  /* 0x000000040000795c */ /* 0x000fe20000300000 */
.L_x_307:
[----:B------:R-:W-:Y:S05]  /*f700*/  @P0 BRA `(.L_x_308) ;  /* 0x0000000000040947 */ /* 0x000fea0003800000 */
[----:B------:R-:W-:Y:S01]  /*f710*/  BPT.TRAP 0x1 ;  /* 0x000000040000795c */ /* 0x000fe20000300000 */
.L_x_308:
[----:B------:R-:W2:Y:S01]  /*f720*/  LDL R5, [R1+0x74] ;  /* 0x0000740001057983 */ /* 0x000ea20000100800 */
[----:B-1----:R-:W-:Y:S01]  /*f730*/  LEA R4, R3, UR29, 0x1 ;  /* 0x0000001d03047c11 */ /* 0x002fe2000f8e08ff */
[----:B------:R-:W-:Y:S01]  /*f740*/  VIADD R13, R13, 0xffffffff ;  /* 0xffffffff0d0d7836 */ /* 0x000fe20000000000 */
[----:B------:R-:W-:Y:S01]  /*f750*/  R2UR UR8, R3 ;  /* 0x00000000030872ca */ /* 0x000fe200000e0000 */
[----:B------:R-:W-:Y:S01]  /*f760*/  UIADD3 UR4, UP0, UR30, 0xf0, URZ ;  /* 0x000000f01e047890 */ /* 0x000fe2000ff1e03f */
[----:B------:R-:W-:Y:S01]  /*f770*/  R2UR UR27, R10 ;  /* 0x000000000a1b72ca */ /* 0x000fe200000e0000 */
[----:B------:R-:W-:Y:S01]  /*f780*/  IMAD.U32 R4, R4, 0x1000, R10 ;  /* 0x0000100004047824 */ /* 0x000fe200078e000a */
[----:B------:R-:W-:Y:S01]  /*f790*/  R2UR UR9, R11 ;  /* 0x000000000b0972ca */ /* 0x000fe200000e0000 */
[----:B------:R-:W-:Y:S01]  /*f7a0*/  UIADD3 UR32, UP1, UR30, 0x1f0, URZ ;  /* 0x000001f01e207890 */ /* 0x000fe2000ff3e03f */
[----:B------:R-:W-:Y:S01]  /*f7b0*/  R2UR UR11, R7 ;  /* 0x00000000070b72ca */ /* 0x000fe200000e0000 */
[----:B------:R-:W-:Y:S01]  /*f7c0*/  UPRMT UR25, URZ, 0x5410, UR24 ;  /* 0x000054103f197896 */ /* 0x000fe20008000018 */
[----:B------:R-:W-:Y:S01]  /*f7d0*/  R2UR UR5, R4 ;  /* 0x00000000040572ca */ /* 0x000fe200000e0000 */
[----:B------:R-:W-:Y:S01]  /*f7e0*/  VIADD R3, R3, 0x1 ;  /* 0x0000000103037836 */ /* 0x000fe20000000000 */
[----:B------:R-:W-:Y:S01]  /*f7f0*/  R2UR UR10, R12 ;  /* 0x000000000c0a72ca */ /* 0x000fe200000e0000 */
[----:B------:R-:W-:Y:S01]  /*f800*/  UPRMT UR36, URZ, 0x5410, UR23 ;  /* 0x000054103f247896 */ /* 0x000fe20008000017 */
[----:B------:R-:W-:Y:S01]  /*f810*/  R2UR UR28, R6 ;  /* 0x00000000061c72ca */ /* 0x000fe200000e0000 */
[----:B------:R-:W-:Y:S01]  /*f820*/  ULEA UR8, UR8, UR21, 0xf ;  /* 0x0000001508087291 */ /* 0x000fe2000f8e783f */
[----:B------:R-:W-:Y:S01]  /*f830*/  ISETP.GT.AND P4, PT, R13, 0x1, PT ;  /* 0x000000010d00780c */ /* 0x000fe20003f84270 */
[----:B------:R-:W-:Y:S01]  /*f840*/  UIADD3.X UR33, URZ, UR31, URZ, UP1, !UPT ;  /* 0x0000001f3f217290 */ /* 0x000fe20008ffe43f */
[C---:B------:R-:W-:Y:S01]  /*f850*/  ISETP.NE.AND P1, PT, R3.reuse, 0x5, PT ;  /* 0x000000050300780c */ /* 0x040fe20003f25270 */
[----:B------:R-:W-:Y:S01]  /*f860*/  UIADD3 UR27, UR27, 0xa180, UR8 ;  /* 0x0000a1801b1b7890 */ /* 0x000fe2000fffe008 */
[----:B------:R-:W-:Y:S01]  /*f870*/  VIADD R12, R12, 0x80 ;  /* 0x000000800c0c7836 */ /* 0x000fe20000000000 */
[----:B------:R-:W-:Y:S01]  /*f880*/  UMOV UR6, 0x0 ;  /* 0x0000000000067882 */ /* 0x000fe20000000000 */
[----:B------:R-:W-:Y:S01]  /*f890*/  UMOV UR7, 0x10000000 ;  /* 0x1000000000077882 */ /* 0x000fe20000000000 */
[----:B------:R-:W-:Y:S01]  /*f8a0*/  UIADD3 UR26, UR5, 0x180, URZ ;  /* 0x00000180051a7890 */ /* 0x000fe2000fffe03f */
[----:B------:R-:W-:Y:S01]  /*f8b0*/  SEL R3, R3, RZ, P1 ;  /* 0x000000ff03037207 */ /* 0x000fe20000800000 */
[----:B------:R-:W-:-:S05]  /*f8c0*/  UIADD3.X UR5, URZ, UR31, URZ, UP0, !UPT ;  /* 0x0000001f3f057290 */ /* 0x000fca00087fe43f */
[----:B------:R-:W-:Y:S01]  /*f8d0*/  UMOV UR8, UR26 ;  /* 0x0000001a00087c82 */ /* 0x000fe20008000000 */
[----:B--2---:R-:W-:Y:S02]  /*f8e0*/  R2UR UR12, R5 ;  /* 0x00000000050c72ca */ /* 0x004fe400000e0000 */
[----:B------:R-:W-:-:S04]  /*f8f0*/  SEL R5, RZ, 0x1, P1 ;  /* 0x00000001ff057807 */ /* 0x000fc80000800000 */
[----:B------:R-:W-:-:S07]  /*f900*/  LOP3.LUT R2, R2, R5, RZ, 0x3c, !PT ;  /* 0x0000000502027212 */ /* 0x000fce00078e3cff */
[----:B------:R0:W-:Y:S02]  /*f910*/  UTMALDG.3D.MULTICAST [UR8], [UR4], UR25, desc[UR6] ;  /* 0x00000608040073b4 */ /* 0x0001e40008011819 */
[----:B0-----:R-:W-:Y:S01]  /*f920*/  UMOV UR8, UR27 ;  /* 0x0000001b00087c82 */ /* 0x001fe20008000000 */
[----:B------:R-:W-:Y:S02]  /*f930*/  UMOV UR11, UR28 ;  /* 0x0000001c000b7c82 */ /* 0x000fe40008000000 */
[----:B------:R0:W-:Y:S02]  /*f940*/  UTMALDG.3D.MULTICAST [UR8], [UR32], UR36, desc[UR6] ;  /* 0x00000608200073b4 */ /* 0x0001e40008011824 */
[----:B0-----:R-:W-:Y:S05]  /*f950*/  @P4 BRA `(.L_x_309) ;  /* 0xfffffffc00304947 */ /* 0x001fea000383ffff */
.L_x_305:
[----:B------:R-:W-:Y:S05]  /*f960*/  BSYNC B1 ;  /* 0x0000000000017941 */ /* 0x000fea0003800000 */
.L_x_304:
[----:B------:R-:W2:Y:S01]  /*f970*/  LDL.LU R15, [R1+0x7c] ;  /* 0x00007c00010f7983 */ /* 0x000ea20000300800 */
[----:B------:R-:W-:Y:S01]  /*f980*/  LOP3.LUT P5, RZ, R9, 0xff, RZ, 0xc0, !PT ;  /* 0x000000ff09ff7812 */ /* 0x000fe200078ac0ff */
[----:B------:R-:W-:Y:S01]  /*f990*/  VIADD R8, R8, UR14 ;  /* 0x0000000e08087c36 */ /* 0x000fe20008000000 */
[----:B------:R-:W-:Y:S01]  /*f9a0*/  UISETP.GE.U32.AND UP0, UPT, UR14, 0x5, UPT ;  /* 0x000000050e00788c */ /* 0x000fe2000bf06070 */
[----:B------:R-:W3:Y:S01]  /*f9b0*/  LDL.LU R14, [R1+0x80] ;  /* 0x00008000010e7983 */ /* 0x000ee20000300800 */
[----:B------:R-:W-:Y:S01]  /*f9c0*/  IMAD.U32 R5, RZ, RZ, UR14 ;  /* 0x0000000eff057e24 */ /* 0x000fe2000f8e00ff */
[----:B------:R-:W-:Y:S01]  /*f9d0*/  ULDC.64 UR4, c[0x0][0x650] ;  /* 0x0001940000047ab9 */ /* 0x000fe20000000a00 */
[----:B------:R-:W-:Y:S01]  /*f9e0*/  ISETP.GT.U32.AND P1, PT, R8, 0x4, PT ;  /* 0x000000040800780c */ /* 0x000fe20003f24070 */
[----:B------:R-:W-:Y:S01]  /*f9f0*/  BSSY B1, `(.L_x_310) ;  /* 0x0000072000017945 */ /* 0x000fe20003800000 */
[----:B------:R-:W-:Y:S02]  /*fa00*/  PLOP3.LUT P4, PT, PT, PT, UP0, 0x80, 0x0 ;  /* 0x000000000000781c */ /* 0x000fe40003f8f008 */
[----:B------:R-:W-:-:S02]  /*fa10*/  ISETP.LT.U32.AND P1, PT, R5, 0x5, P1 ;  /* 0x000000050500780c */ /* 0x000fc40000f21070 */
[----:B------:R-:W-:Y:S01]  /*fa20*/  PRMT R9, RZ, 0x7610, R9 ;  /* 0x00007610ff097816 */ /* 0x000fe20000000009 */
[----:B------:R-:W0:Y:S01]  /*fa30*/  @P5 S2R R3, SR_CgaCtaId ;  /* 0x0000000000035919 */ /* 0x000e220000008800 */
[----:B------:R-:W-:-:S04]  /*fa40*/  @P5 MOV R2, 0x400 ;  /* 0x0000040000025802 */ /* 0x000fc80000000f00 */
[----:B0-----:R-:W-:Y:S01]  /*fa50*/  @P5 LEA R4, R3, R2, 0x18 ;  /* 0x0000000203045211 */ /* 0x001fe200078ec0ff */
[----:B------:R-:W-:-:S03]  /*fa60*/  IMAD.WIDE.U32 R2, R8, -0x33333333, RZ ;  /* 0xcccccccd08027825 */ /* 0x000fc600078e00ff */
[----:B------:R0:W-:Y:S02]  /*fa70*/  @P5 SYNCS.ARRIVE.TRANS64.A1T0 RZ, [R4+URZ+0x88], RZ ;  /* 0x000088ff04ff59a7 */ /* 0x0001e4000810003f */
[----:B------:R-:W-:Y:S02]  /*fa80*/  SHF.R.U32.HI R5, RZ, 0x2, R3 ;  /* 0x00000002ff057819 */ /* 0x000fe40000011603 */
[----:B------:R-:W-:Y:S02]  /*fa90*/  SEL R3, RZ, 0x1, !P1 ;  /* 0x00000001ff037807 */ /* 0x000fe40004800000 */
[----:B------:R-:W-:Y:S01]  /*faa0*/  PRMT R2, RZ, 0x7610, R2 ;  /* 0x00007610ff027816 */ /* 0x000fe20000000002 */
[----:B------:R-:W-:Y:S01]  /*fab0*/  IMAD R8, R5, -0x5, R8 ;  /* 0xfffffffb05087824 */ /* 0x000fe200078e0208 */
[----:B------:R-:W-:Y:S01]  /*fac0*/  LOP3.LUT R0, R0, R3, RZ, 0x3c, !PT ;  /* 0x0000000300007212 */ /* 0x000fe200078e3cff */
[----:B0-----:R-:W-:Y:S02]  /*fad0*/  IMAD.MOV.U32 R4, RZ, RZ, -0x1 ;  /* 0xffffffffff047424 */ /* 0x001fe400078e00ff */
[----:B------:R-:W-:Y:S01]  /*fae0*/  IMAD.MOV.U32 R3, RZ, RZ, -0x1 ;  /* 0xffffffffff037424 */ /* 0x000fe200078e00ff */
[----:B------:R-:W-:Y:S01]  /*faf0*/  @P4 LOP3.LUT R0, R0, 0x1, R5, 0x78, !PT ;  /* 0x0000000100004812 */ /* 0x000fe200078e7805 */
[----:B------:R-:W-:Y:S01]  /*fb00*/  IMAD.MOV.U32 R5, RZ, RZ, -0x1 ;  /* 0xffffffffff057424 */ /* 0x000fe200078e00ff */
[----:B---3--:R-:W-:-:S04]  /*fb10*/  IADD3 R14, P5, R14, UR16, RZ ;  /* 0x000000100e0e7c10 */ /* 0x008fc8000ffbe0ff */
[----:B--2---:R-:W-:Y:S01]  /*fb20*/  IADD3.X R15, R15, UR13, RZ, P5, !PT ;  /* 0x0000000d0f0f7c10 */ /* 0x004fe2000affe4ff */
[----:B------:R0:W-:Y:S01]  /*fb30*/  STL [R1+0x80], R14 ;  /* 0x0000800e01007387 */ /* 0x0001e20000100800 */
[----:B------:R-:W-:-:S03]  /*fb40*/  ISETP.GE.U32.AND P1, PT, R14, UR4, PT ;  /* 0x000000040e007c0c */ /* 0x000fc6000bf26070 */
[----:B------:R0:W-:Y:S01]  /*fb50*/  STL [R1+0x7c], R15 ;  /* 0x00007c0f01007387 */ /* 0x0001e20000100800 */
[----:B------:R-:W-:-:S03]  /*fb60*/  ISETP.GE.U32.AND.EX P1, PT, R15, UR5, PT, P1 ;  /* 0x000000050f007c0c */ /* 0x000fc6000bf26110 */
[----:B------:R0:W-:Y:S04]  /*fb70*/  STL [R1+0x84], R5 ;  /* 0x0000840501007387 */ /* 0x0001e80000100800 */
[----:B------:R0:W-:Y:S04]  /*fb80*/  STL [R1+0x88], R4 ;  /* 0x0000880401007387 */ /* 0x0001e80000100800 */
[----:B------:R0:W-:Y:S02]  /*fb90*/  STL [R1+0x74], R3 ;  /* 0x0000740301007387 */ /* 0x0001e40000100800 */
[----:B------:R-:W-:Y:S05]  /*fba0*/  @P1 BRA `(.L_x_311) ;  /* 0x0000000400581947 */ /* 0x000fea0003800000 */
[----:B------:R-:W-:Y:S01]  /*fbb0*/  ULDC.64 UR4, c[0x0][0x628] ;  /* 0x00018a0000047ab9 */ /* 0x000fe20000000a00 */
[----:B------:R-:W1:Y:S01]  /*fbc0*/  S2R R12, SR_CTAID.X ;  /* 0x00000000000c7919 */ /* 0x000e620000002500 */
[----:B------:R-:W-:Y:S01]  /*fbd0*/  ISETP.NE.U32.AND P1, PT, RZ, UR4, PT ;  /* 0x00000004ff007c0c */ /* 0x000fe2000bf25070 */
[----:B------:R-:W-:Y:S01]  /*fbe0*/  ULDC UR7, c[0x0][0x630] ;  /* 0x00018c0000077ab9 */ /* 0x000fe20000000800 */
[----:B------:R-:W-:Y:S01]  /*fbf0*/  IMAD.MOV.U32 R2, RZ, RZ, R14 ;  /* 0x000000ffff027224 */ /* 0x000fe200078e000e */
[----:B------:R-:W2:Y:S01]  /*fc00*/  S2R R10, SR_CTAID.Y ;  /* 0x00000000000a7919 */ /* 0x000ea20000002600 */
[----:B------:R-:W-:Y:S01]  /*fc10*/  ISETP.NE.AND.EX P1, PT, RZ, UR5, PT, P1 ;  /* 0x00000005ff007c0c */ /* 0x000fe2000bf25310 */
[----:B0-----:R-:W-:-:S12]  /*fc20*/  IMAD.MOV.U32 R3, RZ, RZ, R15 ;  /* 0x000000ffff037224 */ /* 0x001fd800078e000f */
[----:B------:R-:W-:Y:S05]  /*fc30*/  @!P1 BRA `(.L_x_312) ;  /* 0x0000000000289947 */ /* 0x000fea0003800000 */
[----:B------:R-:W-:Y:S02]  /*fc40*/  ULDC UR6, c[0x0][0x634] ;  /* 0x00018d0000067ab9 */ /* 0x000fe40000000800 */
[----:B------:R-:W-:-:S05]  /*fc50*/  IADD3 R7, P1, R14, UR6, RZ ;  /* 0x000000060e077c10 */ /* 0x000fca000ff3e0ff */
[----:B------:R-:W-:-:S04]  /*fc60*/  IMAD.X R11, RZ, RZ, R15, P1 ;  /* 0x000000ffff0b7224 */ /* 0x000fc800008e060f */
[----:B------:R-:W-:-:S04]  /*fc70*/  IMAD.WIDE.U32 R4, R11, UR4, RZ ;  /* 0x000000040b047c25 */ /* 0x000fc8000f8e00ff */
[----:B------:R-:W-:-:S04]  /*fc80*/  IMAD.WIDE.U32 R4, P1, R7, UR5, R4 ;  /* 0x0000000507047c25 */ /* 0x000fc8000f820004 */
[----:B------:R-:W-:-:S04]  /*fc90*/  IMAD.WIDE.U32 R6, R7, UR4, RZ ;  /* 0x0000000407067c25 */ /* 0x000fc8000f8e00ff */
[----:B------:R-:W-:Y:S01]  /*fca0*/  IMAD.X R3, RZ, RZ, RZ, P1 ;  /* 0x000000ffff037224 */ /* 0x000fe200008e06ff */
[----:B------:R-:W-:Y:S01]  /*fcb0*/  IADD3 RZ, P1, R7, R4, RZ ;  /* 0x0000000407ff7210 */ /* 0x000fe20007f3e0ff */
[----:B------:R-:W-:-:S04]  /*fcc0*/  IMAD.MOV.U32 R2, RZ, RZ, R5 ;  /* 0x000000ffff027224 */ /* 0x000fc800078e0005 */
[----:B------:R-:W-:-:S08]  /*fcd0*/  IMAD.WIDE.U32.X R2, R11, UR5, R2, P1 ;  /* 0x000000050b027c25 */ /* 0x000fd000088e0402 */
.L_x_312:
[--C-:B------:R-:W-:Y:S01]  /*fce0*/  SHF.R.U64 R11, R2, UR7, R3.reuse ;  /* 0x00000007020b7c19 */ /* 0x100fe20008001203 */
[----:B------:R-:W-:Y:S01]  /*fcf0*/  ULDC.64 UR4, c[0x0][0x620] ;  /* 0x0001880000047ab9 */ /* 0x000fe20000000a00 */
[----:B------:R-:W-:Y:S01]  /*fd00*/  SHF.R.U32.HI R2, RZ, UR7, R3 ;  /* 0x00000007ff027c19 */ /* 0x000fe20008011603 */
[----:B------:R-:W-:Y:S01]  /*fd10*/  IMAD.MOV.U32 R3, RZ, RZ, R15 ;  /* 0x000000ffff037224 */ /* 0x000fe200078e000f */
[----:B------:R-:W-:Y:S01]  /*fd20*/  IADD3 R5, P1, RZ, -R11, RZ ;  /* 0x8000000bff057210 */ /* 0x000fe20007f3e0ff */
[----:B------:R-:W0:Y:S01]  /*fd30*/  LDC R7, c[0x0][0x144] ;  /* 0x00005100ff077b82 */ /* 0x000e220000000800 */
[----:B-1----:R-:W-:Y:S01]  /*fd40*/  I2FP.F32.U32 R6, R12 ;  /* 0x0000000c00067245 */ /* 0x002fe20000201000 */
[----:B------:R-:W-:Y:S01]  /*fd50*/  ULDC.64 UR8, c[0x0][0x640] ;  /* 0x0001900000087ab9 */ /* 0x000fe20000000a00 */
[----:B------:R-:W-:Y:S01]  /*fd60*/  ULDC UR6, c[0x0][0x608] ;  /* 0x0001820000067ab9 */ /* 0x000fe20000000800 */
[----:B------:R-:W-:Y:S01]  /*fd70*/  IMAD.X R2, RZ, RZ, ~R2, P1 ;  /* 0x000000ffff027224 */ /* 0x000fe200008e0e02 */
[----:B------:R-:W-:-:S03]  /*fd80*/  ISETP.NE.U32.AND P1, PT, RZ, UR8, PT ;  /* 0x00000008ff007c0c */ /* 0x000fc6000bf25070 */
[----:B------:R-:W-:Y:S01]  /*fd90*/  IMAD R4, R2, UR4, RZ ;  /* 0x0000000402047c24 */ /* 0x000fe2000f8e02ff */
[----:B------:R-:W1:Y:S01]  /*fda0*/  LDC R15, c[0x0][0x148] ;  /* 0x00005200ff0f7b82 */ /* 0x000e620000000800 */
[----:B------:R-:W-:Y:S01]  /*fdb0*/  IMAD.MOV.U32 R2, RZ, RZ, R14 ;  /* 0x000000ffff027224 */ /* 0x000fe200078e000e */
[----:B------:R-:W-:-:S03]  /*fdc0*/  ISETP.NE.AND.EX P1, PT, RZ, UR9, PT, P1 ;  /* 0x00000009ff007c0c */ /* 0x000fc6000bf25310 */
[----:B------:R-:W-:Y:S01]  /*fdd0*/  IMAD.WIDE.U32 R2, R5, UR4, R2 ;  /* 0x0000000405027c25 */ /* 0x000fe2000f8e0002 */
[----:B------:R-:W-:-:S03]  /*fde0*/  ULDC UR4, c[0x0][0x150] ;  /* 0x0000540000047ab9 */ /* 0x000fc60000000800 */
[----:B------:R-:W-:Y:S01]  /*fdf0*/  FMUL R6, R6, UR4 ;  /* 0x0000000406067c20 */ /* 0x000fe20008400000 */
[----:B------:R-:W-:Y:S01]  /*fe00*/  IMAD R5, R5, UR5, R4 ;  /* 0x0000000505057c24 */ /* 0x000fe2000f8e0204 */
[----:B------:R-:W-:Y:S01]  /*fe10*/  ULDC UR4, c[0x0][0x618] ;  /* 0x0001860000047ab9 */ /* 0x000fe20000000800 */
[----:B------:R-:W-:Y:S02]  /*fe20*/  ULDC UR5, c[0x0][0x154] ;  /* 0x0000550000057ab9 */ /* 0x000fe40000000800 */
[----:B------:R-:W-:Y:S01]  /*fe30*/  IMAD.IADD R3, R3, 0x1, R5 ;  /* 0x0000000103037824 */ /* 0x000fe200078e0205 */
[----:B------:R-:W3:Y:S04]  /*fe40*/  F2I.U32.TRUNC.NTZ R6, R6 ;  /* 0x0000000600067305 */ /* 0x000ee8000020f000 */
[----:B------:R-:W-:-:S02]  /*fe50*/  SHF.R.U64 R13, R2, UR4, R3 ;  /* 0x00000004020d7c19 */ /* 0x000fc40008001203 */
[----:B--2---:R-:W-:-:S05]  /*fe60*/  I2FP.F32.U32 R2, R10 ;  /* 0x0000000a00027245 */ /* 0x004fca0000201000 */
[----:B------:R-:W-:Y:S01]  /*fe70*/  FMUL R4, R2, UR5 ;  /* 0x0000000502047c20 */ /* 0x000fe20008400000 */
[----:B------:R-:W-:Y:S01]  /*fe80*/  SHF.R.U32.HI R2, RZ, UR4, R3 ;  /* 0x00000004ff027c19 */ /* 0x000fe20008011603 */
[----:B------:R-:W-:Y:S02]  /*fe90*/  ULDC UR4, c[0x0][0x658] ;  /* 0x0001960000047ab9 */ /* 0x000fe40000000800 */
[----:B------:R2:W4:Y:S01]  /*fea0*/  F2I.U32.TRUNC.NTZ R18, R4 ;  /* 0x0000000400127305 */ /* 0x000522000020f000 */
[----:B------:R-:W-:Y:S01]  /*feb0*/  SHF.R.U64 R16, R13, UR6, R2 ;  /* 0x000000060d107c19 */ /* 0x000fe20008001202 */
[----:B---3--:R-:W-:Y:S01]  /*fec0*/  IMAD.MOV R6, RZ, RZ, -R6 ;  /* 0x000000ffff067224 */ /* 0x008fe200078e0a06 */
[----:B------:R-:W-:-:S03]  /*fed0*/  SHF.R.U32.HI R3, RZ, UR6, R2 ;  /* 0x00000006ff037c19 */ /* 0x000fc60008011602 */
[----:B0-----:R-:W-:Y:S01]  /*fee0*/  IMAD R12, R7, R6, R12 ;  /* 0x00000006070c7224 */ /* 0x001fe200078e020c */
[--C-:B------:R-:W-:Y:S02]  /*fef0*/  SHF.R.U64 R14, R16, UR4, R3.reuse ;  /* 0x00000004100e7c19 */ /* 0x100fe40008001203 */
[----:B------:R-:W-:-:S03]  /*ff00*/  SHF.R.U32.HI R3, RZ, UR4, R3 ;  /* 0x00000004ff037c19 */ /* 0x000fc60008011603 */
[----:B------:R-:W-:Y:S01]  /*ff10*/  IMAD.MOV.U32 R2, RZ, RZ, R14 ;  /* 0x000000ffff027224 */ /* 0x000fe200078e000e */
[----:B--2-4-:R-:W-:Y:S06]  /*ff20*/  @!P1 BRA `(.L_x_313) ;  /* 0x0000000000289947 */ /* 0x014fec0003800000 */
        /* <DEDUP_REMOVED lines=10> */
.L_x_313:
[----:B------:R-:W-:Y:S01]  /*ffd0*/  ULDC UR4, c[0x0][0x648] ;  /* 0x0001920000047ab9 */ /* 0x000fe20000000800 */
[----:B------:R-:W-:Y:S01]  /*ffe0*/  IMAD.MOV R18, RZ, RZ, -R18 ;  /* 0x000000ffff127224 */ /* 0x000fe200078e0a12 */
[----:B------:R-:W-:Y:S01]  /*fff0*/  SHF.R.U64 R3, R2, UR4, R3 ;  /* 0x0000000402037c19 */ /* 0x000fe20008001203 */
[----:B------:R-:W-:Y:S01]  /*10000*/  ULDC UR4, c[0x0][0x638] ;  /* 0x00018e0000047ab9 */ /* 0x000fe20000000800 */
[----:B------:R-:W-:Y:S01]  /*10010*/  LOP3.LUT R2, R16, UR22, RZ, 0xc0, !PT ;  /* 0x0000001610027c12 */ /* 0x000fe2000f8ec0ff */
[----:B-1----:R-:W-:Y:S01]  /*10020*/  @P2 IMAD R12, R15, R18, R10 ;  /* 0x000000120f0c2224 */ /* 0x002fe200078e020a */
[----:B------:R-:W-:Y:S01]  /*10030*/  LOP3.LUT R13, R13, UR18, RZ, 0xc0, !PT ;  /* 0x000000120d0d7c12 */ /* 0x000fe2000f8ec0ff */
[----:B------:R-:W-:Y:S01]  /*10040*/  IMAD.MOV R5, RZ, RZ, -R3 ;  /* 0x000000ffff057224 */ /* 0x000fe200078e0a03 */
[----:B------:R-:W-:Y:S01]  /*10050*/  ULDC UR5, c[0x0][0x610] ;  /* 0x0001840000057ab9 */ /* 0x000fe20000000800 */
[----:B------:R-:W-:Y:S02]  /*10060*/  IMAD R3, R3, UR19, R2 ;  /* 0x0000001303037c24 */ /* 0x000fe4000f8e0202 */
[----:B------:R-:W-:Y:S01]  /*10070*/  IMAD R14, R5, UR4, R14 ;  /* 0x00000004050e7c24 */ /* 0x000fe2000f8e020e */
[----:B------:R-:W-:Y:S01]  /*10080*/  ULDC UR4, c[0x0][0x600] ;  /* 0x0001800000047ab9 */ /* 0x000fe20000000800 */
[----:B------:R-:W-:-:S02]  /*10090*/  IMAD R3, R3, UR5, R12 ;  /* 0x0000000503037c24 */ /* 0x000fc4000f8e020c */
[----:B------:R-:W-:Y:S02]  /*100a0*/  IMAD R14, R14, UR4, R13 ;  /* 0x000000040e0e7c24 */ /* 0x000fe4000f8e020d */
[----:B------:R-:W-:-:S03]  /*100b0*/  IMAD.MOV.U32 R2, RZ, RZ, 0x1 ;  /* 0x00000001ff027424 */ /* 0x000fc600078e00ff */
[----:B------:R-:W-:Y:S02]  /*100c0*/  SEL R4, R14, R3, !P2 ;  /* 0x000000030e047207 */ /* 0x000fe40005000000 */
[----:B------:R-:W-:-:S03]  /*100d0*/  SEL R3, R3, R14, !P2 ;  /* 0x0000000e03037207 */ /* 0x000fc60005000000 */
[----:B------:R1:W-:Y:S04]  /*100e0*/  STL [R1+0x88], R4 ;  /* 0x0000880401007387 */ /* 0x0003e80000100800 */
[----:B------:R1:W-:Y:S04]  /*100f0*/  STL [R1+0x74], R11 ;  /* 0x0000740b01007387 */ /* 0x0003e80000100800 */
[----:B------:R1:W-:Y:S02]  /*10100*/  STL [R1+0x84], R3 ;  /* 0x0000840301007387 */ /* 0x0003e40000100800 */
.L_x_311:
[----:B------:R-:W-:Y:S05]  /*10110*/  BSYNC B1 ;  /* 0x0000000000017941 */ /* 0x000fea0003800000 */
.L_x_310:
[----:B------:R-:W-:-:S13]  /*10120*/  LOP3.LUT P1, RZ, R2, 0xff, RZ, 0xc0, !PT ;  /* 0x000000ff02ff7812 */ /* 0x000fda000782c0ff */
[----:B------:R-:W-:Y:S05]  /*10130*/  @P1 BRA `(.L_x_314) ;  /* 0xfffffff000f81947 */ /* 0x000fea000383ffff */
[----:B------:R-:W-:Y:S05]  /*10140*/  BSYNC B0 ;  /* 0x0000000000007941 */ /* 0x000fea0003800000 */
.L_x_302:
[----:B------:R-:W-:-:S03]  /*10150*/  UMOV UR4, 0xffffffff ;  /* 0xffffffff00047882 */ /* 0x000fc60000000000 */
[----:B------:R-:W-:Y:S05]  /*10160*/  BRA.DIV UR4, `(.L_x_315) ;  /* 0x00000006047c7947 */ /* 0x000fea000b800000 */
[----:B------:R-:W-:-:S13]  /*10170*/  ELECT P0, URZ, PT ;  /* 0x00000000003f782f */ /* 0x000fda0003800000 */
.L_x_332:
[----:B------:R-:W-:Y:S04]  /*10180*/  BSSY B0, `(.L_x_316) ;  /* 0x0000035000007945 */ /* 0x000fe80003800000 */
[----:B------:R-:W-:Y:S05]  /*10190*/  @!P0 BRA `(.L_x_317) ;  /* 0x0000000000cc8947 */ /* 0x000fea0003800000 */
[----:B------:R-:W-:-:S04]  /*101a0*/  ULOP3.LUT UR4, UR15, 0x2, URZ, 0xfc, !UPT ;  /* 0x000000020f047892 */ /* 0x000fc8000f8efc3f */
[----:B------:R-:W-:-:S06]  /*101b0*/  UISETP.NE.AND UP0, UPT, UR4, 0x3, UPT ;  /* 0x000000030400788c */ /* 0x000fcc000bf05270 */
[----:B------:R-:W-:-:S13]  /*101c0*/  PLOP3.LUT P0, PT, PT, PT, UP0, 0x80, 0x0 ;  /* 0x000000000000781c */ /* 0x000fda0003f0f008 */
[----:B------:R-:W-:Y:S05]  /*101d0*/  @!P0 BRA `(.L_x_318) ;  /* 0x0000000000048947 */ /* 0x000fea0003800000 */
[----:B------:R-:W-:Y:S01]  /*101e0*/  BPT.TRAP 0x1 ;  /* 0x000000040000795c */ /* 0x000fe20000300000 */
.L_x_318:
[----:B01----:R-:W0:Y:S01]  /*101f0*/  S2R R3, SR_CgaCtaId ;  /* 0x0000000000037919 */ /* 0x003e220000008800 */
[----:B------:R-:W-:-:S04]  /*10200*/  MOV R2, 0x400 ;  /* 0x0000040000027802 */ /* 0x000fc80000000f00 */
[----:B0-----:R-:W-:Y:S02]  /*10210*/  LEA R3, R3, R2, 0x18 ;  /* 0x0000000203037211 */ /* 0x001fe400078ec0ff */
[----:B------:R-:W-:-:S03]  /*10220*/  SHF.L.U32 R2, R0, 0x1f, RZ ;  /* 0x0000001f00027819 */ /* 0x000fc600000006ff */
[----:B------:R-:W-:-:S04]  /*10230*/  VIADD R3, R3, 0x28 ;  /* 0x0000002803037836 */ /* 0x000fc80000000000 */
[C---:B------:R-:W-:Y:S02]  /*10240*/  IMAD R7, R8.reuse, 0x8, R3 ;  /* 0x0000000808077824 */ /* 0x040fe400078e0203 */
[----:B------:R-:W-:Y:S02]  /*10250*/  VIADD R8, R8, 0x1 ;  /* 0x0000000108087836 */ /* 0x000fe40000000000 */
[----:B------:R-:W0:Y:S03]  /*10260*/  SYNCS.PHASECHK.TRANS64.TRYWAIT P0, [R7+URZ], R2 ;  /* 0x00000002070075a7 */ /* 0x000e26000800017f */
[----:B------:R-:W-:-:S04]  /*10270*/  ISETP.NE.AND P1, PT, R8, 0x5, PT ;  /* 0x000000050800780c */ /* 0x000fc80003f25270 */
[----:B------:R-:W-:Y:S02]  /*10280*/  SEL R5, RZ, 0x1, P1 ;  /* 0x00000001ff057807 */ /* 0x000fe40000800000 */
[----:B------:R-:W-:Y:S02]  /*10290*/  SEL R8, R8, RZ, P1 ;  /* 0x000000ff08087207 */ /* 0x000fe40000800000 */
[----:B------:R-:W-:-:S03]  /*102a0*/  LOP3.LUT R5, R0, R5, RZ, 0x3c, !PT ;  /* 0x0000000500057212 */ /* 0x000fc600078e3cff */
[----:B------:R-:W-:Y:S01]  /*102b0*/  IMAD R9, R8, 0x8, R3 ;  /* 0x0000000808097824 */ /* 0x000fe200078e0203 */
[----:B------:R-:W-:Y:S01]  /*102c0*/  SHF.L.U32 R4, R5, 0x1f, RZ ;  /* 0x0000001f05047819 */ /* 0x000fe200000006ff */
[----:B0-----:R-:W-:Y:S06]  /*102d0*/  @!P0 BRA `(.L_x_319) ;  /* 0x0000000400448947 */ /* 0x001fec0003800000 */
.L_x_333:
[----:B------:R-:W1:Y:S01]  /*102e0*/  SYNCS.PHASECHK.TRANS64.TRYWAIT P0, [R9+URZ], R4 ;  /* 0x00000004090075a7 */ /* 0x000e62000800017f */
[----:B------:R-:W-:-:S05]  /*102f0*/  VIADD R0, R8, 0x1 ;  /* 0x0000000108007836 */ /* 0x000fca0000000000 */
[----:B------:R-:W-:-:S04]  /*10300*/  ISETP.NE.AND P1, PT, R0, 0x5, PT ;  /* 0x000000050000780c */ /* 0x000fc80003f25270 */
[----:B0-----:R-:W-:Y:S02]  /*10310*/  SEL R2, RZ, 0x1, P1 ;  /* 0x00000001ff027807 */ /* 0x001fe40000800000 */
[----:B------:R-:W-:Y:S02]  /*10320*/  SEL R0, R0, RZ, P1 ;  /* 0x000000ff00007207 */ /* 0x000fe40000800000 */
[----:B------:R-:W-:-:S03]  /*10330*/  LOP3.LUT R7, R5, R2, RZ, 0x3c, !PT ;  /* 0x0000000205077212 */ /* 0x000fc600078e3cff */
[----:B------:R-:W-:Y:S01]  /*10340*/  IMAD R6, R0, 0x8, R3 ;  /* 0x0000000800067824 */ /* 0x000fe200078e0203 */
[----:B------:R-:W-:Y:S01]  /*10350*/  SHF.L.U32 R5, R7, 0x1f, RZ ;  /* 0x0000001f07057819 */ /* 0x000fe200000006ff */
[----:B-1----:R-:W-:Y:S06]  /*10360*/  @!P0 BRA `(.L_x_320) ;  /* 0x0000000400348947 */ /* 0x002fec0003800000 */
.L_x_334:
[----:B------:R-:W1:Y:S01]  /*10370*/  SYNCS.PHASECHK.TRANS64.TRYWAIT P0, [R6+URZ], R5 ;  /* 0x00000005060075a7 */ /* 0x000e62000800017f */
[----:B------:R-:W-:-:S05]  /*10380*/  VIADD R0, R0, 0x1 ;  /* 0x0000000100007836 */ /* 0x000fca0000000000 */
[----:B------:R-:W-:-:S04]  /*10390*/  ISETP.NE.AND P1, PT, R0, 0x5, PT ;  /* 0x000000050000780c */ /* 0x000fc80003f25270 */
[----:B------:R-:W-:Y:S02]  /*103a0*/  SEL R2, RZ, 0x1, P1 ;  /* 0x00000001ff027807 */ /* 0x000fe40000800000 */
[----:B------:R-:W-:Y:S02]  /*103b0*/  SEL R0, R0, RZ, P1 ;  /* 0x000000ff00007207 */ /* 0x000fe40000800000 */
[----:B------:R-:W-:-:S03]  /*103c0*/  LOP3.LUT R7, R7, R2, RZ, 0x3c, !PT ;  /* 0x0000000207077212 */ /* 0x000fc600078e3cff */
[----:B0-----:R-:W-:Y:S01]  /*103d0*/  IMAD R9, R0, 0x8, R3 ;  /* 0x0000000800097824 */ /* 0x001fe200078e0203 */
[----:B------:R-:W-:Y:S01]  /*103e0*/  SHF.L.U32 R4, R7, 0x1f, RZ ;  /* 0x0000001f07047819 */ /* 0x000fe200000006ff */
[----:B-1----:R-:W-:Y:S06]  /*103f0*/  @!P0 BRA `(.L_x_321) ;  /* 0x0000000400248947 */ /* 0x002fec0003800000 */
.L_x_335:
[----:B------:R-:W1:Y:S01]  /*10400*/  SYNCS.PHASECHK.TRANS64.TRYWAIT P0, [R9+URZ], R4 ;  /* 0x00000004090075a7 */ /* 0x000e62000800017f */
[----:B------:R-:W-:-:S05]  /*10410*/  VIADD R0, R0, 0x1 ;  /* 0x0000000100007836 */ /* 0x000fca0000000000 */
[----:B------:R-:W-:-:S04]  /*10420*/  ISETP.NE.AND P1, PT, R0, 0x5, PT ;  /* 0x000000050000780c */ /* 0x000fc80003f25270 */
[----:B------:R-:W-:Y:S02]  /*10430*/  SEL R2, RZ, 0x1, P1 ;  /* 0x00000001ff027807 */ /* 0x000fe40000800000 */
[----:B------:R-:W-:Y:S02]  /*10440*/  SEL R0, R0, RZ, P1 ;  /* 0x000000ff00007207 */ /* 0x000fe40000800000 */
[----:B------:R-:W-:Y:S01]  /*10450*/  LOP3.LUT R2, R7, R2, RZ, 0x3c, !PT ;  /* 0x0000000207027212 */ /* 0x000fe200078e3cff */
[----:B-1----:R-:W-:Y:S06]  /*10460*/  @!P0 BRA `(.L_x_322) ;  /* 0x00000004001c8947 */ /* 0x002fec0003800000 */
.L_x_336:
[----:B------:R-:W-:Y:S01]  /*10470*/  IMAD R3, R0, 0x8, R3 ;  /* 0x0000000800037824 */ /* 0x000fe200078e0203 */
[----:B------:R-:W-:-:S07]  /*10480*/  SHF.L.U32 R0, R2, 0x1f, RZ ;  /* 0x0000001f02007819 */ /* 0x000fce00000006ff */
.L_x_323:
[----:B--2---:R2:W3:Y:S02]  /*10490*/  SYNCS.PHASECHK.TRANS64.TRYWAIT P0, [R3+URZ], R0 ;  /* 0x00000000030075a7 */ /* 0x0044e4000800017f */
[----:B---3--:R-:W-:Y:S05]  /*104a0*/  @!P0 NANOSLEEP.SYNCS 0x989680 ;  /* 0x009896800000895d */ /* 0x008fea0003900000 */
[----:B------:R-:W3:Y:S02]  /*104b0*/  @!P0 SYNCS.PHASECHK.TRANS64 P0, [R3+URZ], R0 ;  /* 0x00000000030085a7 */ /* 0x000ee4000800007f */
[----:B---3--:R-:W-:Y:S05]  /*104c0*/  @!P0 BRA `(.L_x_323) ;  /* 0xfffffffc00f08947 */ /* 0x008fea000383ffff */
.L_x_317:
[----:B------:R-:W-:Y:S05]  /*104d0*/  BSYNC B0 ;  /* 0x0000000000007941 */ /* 0x000fea0003800000 */
.L_x_316:
[----:B------:R-:W-:Y:S05]  /*104e0*/  EXIT ;  /* 0x000000000000794d */ /* 0x000fea0003800000 */
.L_x_19:
[----:B--2---:R-:W-:-:S04]  /*104f0*/  IMAD.U32 R3, RZ, RZ, UR18 ;  /* 0x00000012ff037e24 */ /* 0x004fc8000f8e00ff */
[----:B------:R2:W3:Y:S03]  /*10500*/  SYNCS.PHASECHK.TRANS64.TRYWAIT P0, [R3+URZ+-0x8], R0 ;  /* 0xfffff800030075a7 */ /* 0x0004e6000800017f */
[----:B---3--:R-:W-:Y:S05]  /*10510*/  @!P0 NANOSLEEP.SYNCS 0x989680 ;  /* 0x009896800000895d */ /* 0x008fea0003900000 */
[----:B------:R-:W3:Y:S02]  /*10520*/  @!P0 SYNCS.PHASECHK.TRANS64 P0, [R3+URZ+-0x8], R0 ;  /* 0xfffff800030085a7 */ /* 0x000ee4000800007f */
[----:B---3--:R-:W-:Y:S05]  /*10530*/  @!P0 BRA `(.L_x_19) ;  /* 0xfffffffc00ec8947 */ /* 0x008fea000383ffff */
[----:B------:R-:W-:Y:S05]  /*10540*/  BRA `(.L_x_324) ;  /* 0xffffff1000c87947 */ /* 0x000fea000383ffff */
.L_x_24:
[----:B-1----:R-:W-:-:S04]  /*10550*/  IMAD.U32 R3, RZ, RZ, UR6 ;  /* 0x00000006ff037e24 */ /* 0x002fc8000f8e00ff */
[----:B------:R1:W2:Y:S03]  /*10560*/  SYNCS.PHASECHK.TRANS64.TRYWAIT P0, [R3+URZ], R0 ;  /* 0x00000000030075a7 */ /* 0x0002a6000800017f */
[----:B--2---:R-:W-:Y:S05]  /*10570*/  @!P0 NANOSLEEP.SYNCS 0x989680 ;  /* 0x009896800000895d */ /* 0x004fea0003900000 */
[----:B------:R-:W2:Y:S02]  /*10580*/  @!P0 SYNCS.PHASECHK.TRANS64 P0, [R3+URZ], R0 ;  /* 0x00000000030085a7 */ /* 0x000ea4000800007f */
[----:B--2---:R-:W-:Y:S05]  /*10590*/  @!P0 BRA `(.L_x_24) ;  /* 0xfffffffc00ec8947 */ /* 0x004fea000383ffff */
[----:B------:R-:W-:Y:S05]  /*105a0*/  BRA `(.L_x_23) ;  /* 0xffffff1c00307947 */ /* 0x000fea000383ffff */
.L_x_30:
[----:B-----5:R2:W-:Y:S02]  /*105b0*/  STL [R1+0xa0], R0 ;  /* 0x0000a00001007387 */ /* 0x0205e40000100800 */
[----:B--2---:R-:W-:-:S04]  /*105c0*/  IMAD.U32 R0, RZ, RZ, UR9 ;  /* 0x00000009ff007e24 */ /* 0x004fc8000f8e00ff */
[----:B------:R2:W3:Y:S03]  /*105d0*/  SYNCS.PHASECHK.TRANS64.TRYWAIT P0, [R0+URZ], R229 ;  /* 0x000000e5000075a7 */ /* 0x0004e6000800017f */
[----:B---3--:R-:W-:Y:S05]  /*105e0*/  @!P0 NANOSLEEP.SYNCS 0x989680 ;  /* 0x009896800000895d */ /* 0x008fea0003900000 */
[----:B------:R2:W3:Y:S02]  /*105f0*/  @!P0 SYNCS.PHASECHK.TRANS64 P0, [R0+URZ], R229 ;  /* 0x000000e5000085a7 */ /* 0x0004e4000800007f */
[----:B--2---:R2:W5:Y:S02]  /*10600*/  LDL.LU R0, [R1+0xa0] ;  /* 0x0000a00001007983 */ /* 0x0045640000300800 */
[----:B--23--:R-:W-:Y:S05]  /*10610*/  @!P0 BRA `(.L_x_30) ;  /* 0xfffffffc00e48947 */ /* 0x00cfea000383ffff */
[----:B------:R-:W-:Y:S05]  /*10620*/  BRA `(.L_x_29) ;  /* 0xffffff2c00c87947 */ /* 0x000fea000383ffff */
.L_x_38:
[----:B---3--:R-:W-:-:S04]  /*10630*/  IMAD.U32 R25, RZ, RZ, UR18 ;  /* 0x00000012ff197e24 */ /* 0x008fc8000f8e00ff */
[----:B------:R3:W4:Y:S03]  /*10640*/  SYNCS.PHASECHK.TRANS64.TRYWAIT P0, [R25+URZ+0x8], R24 ;  /* 0x00000818190075a7 */ /* 0x000726000800017f */
[----:B----4-:R-:W-:Y:S05]  /*10650*/  @!P0 NANOSLEEP.SYNCS 0x989680 ;  /* 0x009896800000895d */ /* 0x010fea0003900000 */
[----:B------:R-:W4:Y:S02]  /*10660*/  @!P0 SYNCS.PHASECHK.TRANS64 P0, [R25+URZ+0x8], R24 ;  /* 0x00000818190085a7 */ /* 0x000f24000800007f */
[----:B----4-:R-:W-:Y:S05]  /*10670*/  @!P0 BRA `(.L_x_38) ;  /* 0xfffffffc00ec8947 */ /* 0x010fea000383ffff */
[----:B------:R-:W-:Y:S05]  /*10680*/  BRA `(.L_x_325) ;  /* 0xffffff5000f07947 */ /* 0x000fea000383ffff */
.L_x_303:
[----:B------:R-:W-:Y:S01]  /*10690*/  BSSY B1, `(.L_x_326) ;  /* 0x0000006000017945 */ /* 0x000fe20003800000 */
[----:B------:R-:W-:-:S07]  /*106a0*/  IMAD.MOV.U32 R2, RZ, RZ, -0x1 ;  /* 0xffffffffff027424 */ /* 0x000fce00078e00ff */
[----:B------:R-:W-:Y:S05]  /*106b0*/  WARPSYNC.COLLECTIVE R2, `(.L_x_327) ;  /* 0x00000000020c7348 */ /* 0x000fea0003c00000 */
[----:B------:R-:W-:Y:S02]  /*106c0*/  ELECT P1, UR62, PT ;  /* 0x00000000003e782f */ /* 0x000fe40003820000 */
[----:B------:R-:W-:Y:S01]  /*106d0*/  MOV R2, UR62 ;  /* 0x0000003e00027c02 */ /* 0x000fe20008000f00 */
[----:B------:R-:W-:Y:S10]  /*106e0*/  ENDCOLLECTIVE ;  /* 0x000000000000791b */ /* 0x000ff40003800000 */
.L_x_327:
[----:B------:R-:W-:Y:S05]  /*106f0*/  BSYNC B1 ;  /* 0x0000000000017941 */ /* 0x000fea0003800000 */
.L_x_326:
[----:B------:R-:W-:Y:S05]  /*10700*/  BRA `(.L_x_328) ;  /* 0xffffffec00907947 */ /* 0x000fea000383ffff */
.L_x_306:
[----:B-1----:R1:W2:Y:S02]  /*10710*/  SYNCS.PHASECHK.TRANS64.TRYWAIT P1, [R11+URZ+0x28], R4 ;  /* 0x000028040b0075a7 */ /* 0x0022a4000802017f */
[----:B--2---:R-:W-:Y:S05]  /*10720*/  @!P1 NANOSLEEP.SYNCS 0x989680 ;  /* 0x009896800000995d */ /* 0x004fea0003900000 */
[----:B------:R-:W2:Y:S02]  /*10730*/  @!P1 SYNCS.PHASECHK.TRANS64 P1, [R11+URZ+0x28], R4 ;  /* 0x000028040b0095a7 */ /* 0x000ea4000802007f */
[----:B--2---:R-:W-:Y:S05]  /*10740*/  @!P1 BRA `(.L_x_306) ;  /* 0xfffffffc00f09947 */ /* 0x004fea000383ffff */
[----:B------:R-:W-:Y:S05]  /*10750*/  BRA `(.L_x_329) ;  /* 0xffffffec00d07947 */ /* 0x000fea000383ffff */
.L_x_315:
[----:B------:R-:W-:Y:S01]  /*10760*/  BSSY B0, `(.L_x_330) ;  /* 0x0000006000007945 */ /* 0x000fe20003800000 */
[----:B------:R-:W-:-:S07]  /*10770*/  IMAD.MOV.U32 R2, RZ, RZ, -0x1 ;  /* 0xffffffffff027424 */ /* 0x000fce00078e00ff */
[----:B01----:R-:W-:Y:S05]  /*10780*/  WARPSYNC.COLLECTIVE R2, `(.L_x_331) ;  /* 0x00000000020c7348 */ /* 0x003fea0003c00000 */
[----:B------:R-:W-:Y:S02]  /*10790*/  ELECT P1, UR62, PT ;  /* 0x00000000003e782f */ /* 0x000fe40003820000 */
[----:B------:R-:W-:Y:S01]  /*107a0*/  MOV R2, UR62 ;  /* 0x0000003e00027c02 */ /* 0x000fe20008000f00 */
[----:B01----:R-:W-:Y:S10]  /*107b0*/  ENDCOLLECTIVE ;  /* 0x000000000000791b */ /* 0x003ff40003800000 */
.L_x_331:
[----:B------:R-:W-:Y:S05]  /*107c0*/  BSYNC B0 ;  /* 0x0000000000007941 */ /* 0x000fea0003800000 */
.L_x_330:
[----:B------:R-:W-:Y:S01]  /*107d0*/  PLOP3.LUT P0, PT, P1, PT, PT, 0x80, 0x0 ;  /* 0x000000000000781c */ /* 0x000fe20000f0f070 */
[----:B------:R-:W-:-:S12]  /*107e0*/  BRA `(.L_x_332) ;  /* 0xfffffff800647947 */ /* 0x000fd8000383ffff */
.L_x_319:
[----:B0-----:R0:W1:Y:S02]  /*107f0*/  SYNCS.PHASECHK.TRANS64.TRYWAIT P0, [R7+URZ], R2 ;  /* 0x00000002070075a7 */ /* 0x001064000800017f */
[----:B-1----:R-:W-:Y:S05]  /*10800*/  @!P0 NANOSLEEP.SYNCS 0x989680 ;  /* 0x009896800000895d */ /* 0x002fea0003900000 */
[----:B------:R-:W1:Y:S02]  /*10810*/  @!P0 SYNCS.PHASECHK.TRANS64 P0, [R7+URZ], R2 ;  /* 0x00000002070085a7 */ /* 0x000e64000800007f */
[----:B-1----:R-:W-:Y:S05]  /*10820*/  @!P0 BRA `(.L_x_319) ;  /* 0xfffffffc00f08947 */ /* 0x002fea000383ffff */
[----:B------:R-:W-:Y:S05]  /*10830*/  BRA `(.L_x_333) ;  /* 0xfffffff800a87947 */ /* 0x000fea000383ffff */
.L_x_320:
[----:B0-----:R0:W1:Y:S02]  /*10840*/  SYNCS.PHASECHK.TRANS64.TRYWAIT P0, [R9+URZ], R4 ;  /* 0x00000004090075a7 */ /* 0x001064000800017f */
[----:B-1----:R-:W-:Y:S05]  /*10850*/  @!P0 NANOSLEEP.SYNCS 0x989680 ;  /* 0x009896800000895d */ /* 0x002fea0003900000 */
[----:B------:R-:W1:Y:S02]  /*10860*/  @!P0 SYNCS.PHASECHK.TRANS64 P0, [R9+URZ], R4 ;  /* 0x00000004090085a7 */ /* 0x000e64000800007f */
[----:B-1----:R-:W-:Y:S05]  /*10870*/  @!P0 BRA `(.L_x_320) ;  /* 0xfffffffc00f08947 */ /* 0x002fea000383ffff */
[----:B------:R-:W-:Y:S05]  /*10880*/  BRA `(.L_x_334) ;  /* 0xfffffff800b87947 */ /* 0x000fea000383ffff */
.L_x_321:
[----:B0-----:R0:W1:Y:S02]  /*10890*/  SYNCS.PHASECHK.TRANS64.TRYWAIT P0, [R6+URZ], R5 ;  /* 0x00000005060075a7 */ /* 0x001064000800017f */
[----:B-1----:R-:W-:Y:S05]  /*108a0*/  @!P0 NANOSLEEP.SYNCS 0x989680 ;  /* 0x009896800000895d */ /* 0x002fea0003900000 */
[----:B------:R-:W1:Y:S02]  /*108b0*/  @!P0 SYNCS.PHASECHK.TRANS64 P0, [R6+URZ], R5 ;  /* 0x00000005060085a7 */ /* 0x000e64000800007f */
[----:B-1----:R-:W-:Y:S05]  /*108c0*/  @!P0 BRA `(.L_x_321) ;  /* 0xfffffffc00f08947 */ /* 0x002fea000383ffff */
[----:B------:R-:W-:Y:S05]  /*108d0*/  BRA `(.L_x_335) ;  /* 0xfffffff800c87947 */ /* 0x000fea000383ffff */
.L_x_322:
[----:B-1----:R1:W2:Y:S02]  /*108e0*/  SYNCS.PHASECHK.TRANS64.TRYWAIT P0, [R9+URZ], R4 ;  /* 0x00000004090075a7 */ /* 0x0022a4000800017f */
[----:B--2---:R-:W-:Y:S05]  /*108f0*/  @!P0 NANOSLEEP.SYNCS 0x989680 ;  /* 0x009896800000895d */ /* 0x004fea0003900000 */
[----:B------:R-:W2:Y:S02]  /*10900*/  @!P0 SYNCS.PHASECHK.TRANS64 P0, [R9+URZ], R4 ;  /* 0x00000004090085a7 */ /* 0x000ea4000800007f */
[----:B--2---:R-:W-:Y:S05]  /*10910*/  @!P0 BRA `(.L_x_322) ;  /* 0xfffffffc00f08947 */ /* 0x004fea000383ffff */
[----:B------:R-:W-:Y:S05]  /*10920*/  BRA `(.L_x_336) ;  /* 0xfffffff800d07947 */ /* 0x000fea000383ffff */
.L_x_337:
[----:B------:R-:W-:-:S00]  /*10930*/  BRA `(.L_x_337) ;  /* 0xfffffffc00fc7947 */ /* 0x000fc0000383ffff */
[----:B------:R-:W-:-:S00]  /*10940*/  NOP ;  /* 0x0000000000007918 */ /* 0x000fc00000000000 */
        /* <DEDUP_REMOVED lines=11> */
.L_x_338:


//--------------------- .nv.shared._ZN7cutlass13device_kernelINS_4gemm6kernel13GemmUniversalIN4cute5tupleIJiiiiEEENS1_10collective13CollectiveMmaINS1_37MainloopSm90TmaGmmaWarpSpecializedFP8ILi5ENS5_IJNS4_1CILi2EEESB_NSA_ILi1EEEEEENS1_32KernelTmaWarpSpecializedPingpongEEENS5_IJNSA_ILi64EEENSA_ILi256EEENSA_ILi128EEEEEENS_12float_e5m2_tENS5_IJlSC_lEEESK_SL_NS4_8TiledMMAINS4_8MMA_AtomIJNS4_4SM904GMMA31MMA_64x256x32_F32E5M2E5M2_SS_TNILNSP_7ScaleInE1ELSR_1EEEEEENS4_6LayoutINS5_IJSC_SC_SC_EEENS5_IJNSA_ILi0EEESW_SW_EEEEENS5_IJNS4_10UnderscoreESZ_SZ_EEEEENS4_23SM90_TMA_LOAD_MULTICASTENS4_14ComposedLayoutINS4_7SwizzleILi3ELi4ELi3EEENS4_18smem_ptr_flag_bitsILi8EEENSU_INS5_IJNSA_ILi8EEESI_EEENS5_IJSI_SC_EEEEEEEvNS4_8identityES12_S1C_vS1D_EENS_8epilogue10collective6detail29Sm90TmaWarpSpecializedAdapterINS1G_15DefaultEpilogueISK_SL_SL_NS1F_6thread17LinearCombinationISK_Li1EffLNS1K_9ScaleType4KindE0ELNS_15FloatRoundStyleE2ESK_EENS1_15EpilogueDefaultEEEEEvvEEEEvNT_6ParamsE --------------------------
	.section	.nv.shared._ZN7cutlass13device_kernelINS_4gemm6kernel13GemmUniversalIN4cute5tupleIJiiiiEEENS1_10collective13CollectiveMmaINS1_37MainloopSm90TmaGmmaWarpSpecializedFP8ILi5ENS5_IJNS4_1CILi2EEESB_NSA_ILi1EEEEEENS1_32KernelTmaWarpSpecializedPingpongEEENS5_IJNSA_ILi64EEENSA_ILi256EEENSA_ILi128EEEEEENS_12float_e5m2_tENS5_IJlSC_lEEESK_SL_NS4_8TiledMMAINS4_8MMA_AtomIJNS4_4SM904GMMA31MMA_64x256x32_F32E5M2E5M2_SS_TNILNSP_7ScaleInE1ELSR_1EEEEEENS4_6LayoutINS5_IJSC_SC_SC_EEENS5_IJNSA_ILi0EEESW_SW_EEEEENS5_IJNS4_10UnderscoreESZ_SZ_EEEEENS4_23SM90_TMA_LOAD_MULTICASTENS4_14ComposedLayoutINS4_7SwizzleILi3ELi4ELi3EEENS4_18smem_ptr_flag_bitsILi8EEENSU_INS5_IJNSA_ILi8EEESI_EEENS5_IJSI_SC_EEEEEEEvNS4_8identityES12_S1C_vS1D_EENS_8epilogue10collective6detail29Sm90TmaWarpSpecializedAdapterINS1G_15DefaultEpilogueISK_SL_SL_NS1F_6thread17LinearCombinationISK_Li1EffLNS1K_9ScaleType4KindE0ELNS_15FloatRoundStyleE2ESK_EENS1_15EpilogueDefaultEEEEEvvEEEEvNT_6ParamsE,"aw",@nobits
	.sectionflags	@""
	.align	16
	.zero		1024


//--------------------- .nv.shared.reserved.0     --------------------------
	.section	.nv.shared.reserved.0,"aw",@nobits
	.weak		__nv_reservedSMEM_offset_0_alias
	.size		__nv_reservedSMEM_offset_0_alias, 0, 0
	.other		__nv_reservedSMEM_offset_0_alias,@"STO_CUDA_RESERVED_SHARED STV_DEFAULT"
__nv_reservedSMEM_offset_0_alias:
	.zero		0


//--------------------- .nv.global                --------------------------
	.section	.nv.global,"aw",@nobits
.nv.global:
	.type		_ZN39_INTERNAL_20d21af1_4_k_cu_6b25a977_54784cute1_E,@object
	.size		_ZN39_INTERNAL_20d21af1_4_k_cu_6b25a977_54784cute1_E,(_ZN39_INTERNAL_20d21af1_4_k_cu_6b25a977_54784cuda3std3__45__cpo6cbeginE - _ZN39_INTERNAL_20d21af1_4_k_cu_6b25a977_54784cute1_E)
_ZN39_INTERNAL_20d21af1_4_k_cu_6b25a977_54784cute1_E:
	.zero		1
	.type		_ZN39_INTERNAL_20d21af1_4_k_cu_6b25a977_54784cuda3std3__45__cpo6cbeginE,@object
	.size		_ZN39_INTERNAL_20d21af1_4_k_cu_6b25a977_54784cuda3std3__45__cpo6cbeginE,(_ZN39_INTERNAL_20d21af1_4_k_cu_6b25a977_54784cuda3std3__48in_placeE - _ZN39_INTERNAL_20d21af1_4_k_cu_6b25a977_54784cuda3std3__45__cpo6cbeginE)
_ZN39_INTERNAL_20d21af1_4_k_cu_6b25a977_54784cuda3std3__45__cpo6cbeginE:
	.zero		1
	.type		_ZN39_INTERNAL_20d21af1_4_k_cu_6b25a977_54784cuda3std3__48in_placeE,@object
	.size		_ZN39_INTERNAL_20d21af1_4_k_cu_6b25a977_54784cuda3std3__48in_placeE,(_ZN39_INTERNAL_20d21af1_4_k_cu_6b25a977_54784cuda3std6ranges3__45__cpo9iter_moveE - _ZN39_INTERNAL_20d21af1_4_k_cu_6b25a977_54784cuda3std3__48in_placeE)
_ZN39_INTERNAL_20d21af1_4_k_cu_6b25a977_54784cuda3std3__48in_placeE:
	.zero		1
	.type		_ZN39_INTERNAL_20d21af1_4_k_cu_6b25a977_54784cuda3std6ranges3__45__cpo9iter_moveE,@object
	.size		_ZN39_INTERNAL_20d21af1_4_k_cu_6b25a977_54784cuda3std6ranges3__45__cpo9iter_moveE,(_ZN39_INTERNAL_20d21af1_4_k_cu_6b25a977_54784cuda3std3__45__cpo5beginE - _ZN39_INTERNAL_20d21af1_4_k_cu_6b25a977_54784cuda3std6ranges3__45__cpo9iter_moveE)
_ZN39_INTERNAL_20d21af1_4_k_cu_6b25a977_54784cuda3std6ranges3__45__cpo9iter_moveE:
	.zero		1
	.type		_ZN39_INTERNAL_20d21af1_4_k_cu_6b25a977_54784cuda3std3__45__cpo5beginE,@object
	.size		_ZN39_INTERNAL_20d21af1_4_k_cu_6b25a977_54784cuda3std3__45__cpo5beginE,(_ZN39_INTERNAL_20d21af1_4_k_cu_6b25a977_54784cuda3std3__441_GLOBAL__N__20d21af1_4_k_cu_6b25a977_54786ignoreE - _ZN39_INTERNAL_20d21af1_4_k_cu_6b25a977_54784cuda3std3__45__cpo5beginE)
_ZN39_INTERNAL_20d21af1_4_k_cu_6b25a977_54784cuda3std3__45__cpo5beginE:
	.zero		1
	.type		_ZN39_INTERNAL_20d21af1_4_k_cu_6b25a977_54784cuda3std3__441_GLOBAL__N__20d21af1_4_k_cu_6b25a977_54786ignoreE,@object
	.size		_ZN39_INTERNAL_20d21af1_4_k_cu_6b25a977_54784cuda3std3__441_GLOBAL__N__20d21af1_4_k_cu_6b25a977_54786ignoreE,(_ZN39_INTERNAL_20d21af1_4_k_cu_6b25a977_54784cute7productE - _ZN39_INTERNAL_20d21af1_4_k_cu_6b25a977_54784cuda3std3__441_GLOBAL__N__20d21af1_4_k_cu_6b25a977_54786ignoreE)
_ZN39_INTERNAL_20d21af1_4_k_cu_6b25a977_54784cuda3std3__441_GLOBAL__N__20d21af1_4_k_cu_6b25a977_54786ignoreE:
	.zero		1
	.type		_ZN39_INTERNAL_20d21af1_4_k_cu_6b25a977_54784cute7productE,@object
	.size		_ZN39_INTERNAL_20d21af1_4_k_cu_6b25a977_54784cute7productE,(_ZN39_INTERNAL_20d21af1_4_k_cu_6b25a977_54784cuda3std3__45__cpo3endE - _ZN39_INTERNAL_20d21af1_4_k_cu_6b25a977_54784cute7productE)
_ZN39_INTERNAL_20d21af1_4_k_cu_6b25a977_54784cute7productE:
	.zero		1
	.type		_ZN39_INTERNAL_20d21af1_4_k_cu_6b25a977_54784cuda3std3__45__cpo3endE,@object
	.size		_ZN39_INTERNAL_20d21af1_4_k_cu_6b25a977_54784cuda3std3__45__cpo3endE,(_ZN39_INTERNAL_20d21af1_4_k_cu_6b25a977_54784cuda3std3__419piecewise_constructE - _ZN39_INTERNAL_20d21af1_4_k_cu_6b25a977_54784cuda3std3__45__cpo3endE)
_ZN39_INTERNAL_20d21af1_4_k_cu_6b25a977_54784cuda3std3__45__cpo3endE:
	.zero		1
	.type		_ZN39_INTERNAL_20d21af1_4_k_cu_6b25a977_54784cuda3std3__419piecewise_constructE,@object
	.size		_ZN39_INTERNAL_20d21af1_4_k_cu_6b25a977_54784cuda3std3__419piecewise_constructE,(_ZN39_INTERNAL_20d21af1_4_k_cu_6b25a977_54784cuda3std3__45__cpo4cendE - _ZN39_INTERNAL_20d21af1_4_k_cu_6b25a977_54784cuda3std3__419piecewise_constructE)
_ZN39_INTERNAL_20d21af1_4_k_cu_6b25a977_54784cuda3std3__419piecewise_constructE:
	.zero		1
	.type		_ZN39_INTERNAL_20d21af1_4_k_cu_6b25a977_54784cuda3std3__45__cpo4cendE,@object
	.size		_ZN39_INTERNAL_20d21af1_4_k_cu_6b25a977_54784cuda3std3__45__cpo4cendE,(_ZN39_INTERNAL_20d21af1_4_k_cu_6b25a977_54784cuda3std6ranges3__45__cpo4swapE - _ZN39_INTERNAL_20d21af1_4_k_cu_6b25a977_54784cuda3std3__45__cpo4cendE)
_ZN39_INTERNAL_20d21af1_4_k_cu_6b25a977_54784cuda3std3__45__cpo4cendE:
	.zero		1
	.type		_ZN39_INTERNAL_20d21af1_4_k_cu_6b25a977_54784cuda3std6ranges3__45__cpo4swapE,@object
	.size		_ZN39_INTERNAL_20d21af1_4_k_cu_6b25a977_54784cuda3std6ranges3__45__cpo4swapE,(.L_7 - _ZN39_INTERNAL_20d21af1_4_k_cu_6b25a977_54784cuda3std6ranges3__45__cpo4swapE)
_ZN39_INTERNAL_20d21af1_4_k_cu_6b25a977_54784cuda3std6ranges3__45__cpo4swapE:
	.zero		1
.L_7:


//--------------------- .nv.constant0._ZN7cutlass13device_kernelINS_4gemm6kernel13GemmUniversalIN4cute5tupleIJiiiiEEENS1_10collective13CollectiveMmaINS1_37MainloopSm90TmaGmmaWarpSpecializedFP8ILi5ENS5_IJNS4_1CILi2EEESB_NSA_ILi1EEEEEENS1_32KernelTmaWarpSpecializedPingpongEEENS5_IJNSA_ILi64EEENSA_ILi256EEENSA_ILi128EEEEEENS_12float_e5m2_tENS5_IJlSC_lEEESK_SL_NS4_8TiledMMAINS4_8MMA_AtomIJNS4_4SM904GMMA31MMA_64x256x32_F32E5M2E5M2_SS_TNILNSP_7ScaleInE1ELSR_1EEEEEENS4_6LayoutINS5_IJSC_SC_SC_EEENS5_IJNSA_ILi0EEESW_SW_EEEEENS5_IJNS4_10UnderscoreESZ_SZ_EEEEENS4_23SM90_TMA_LOAD_MULTICASTENS4_14ComposedLayoutINS4_7SwizzleILi3ELi4ELi3EEENS4_18smem_ptr_flag_bitsILi8EEENSU_INS5_IJNSA_ILi8EEESI_EEENS5_IJSI_SC_EEEEEEEvNS4_8identityES12_S1C_vS1D_EENS_8epilogue10collective6detail29Sm90TmaWarpSpecializedAdapterINS1G_15DefaultEpilogueISK_SL_SL_NS1F_6thread17LinearCombinationISK_Li1EffLNS1K_9ScaleType4KindE0ELNS_15FloatRoundStyleE2ESK_EENS1_15EpilogueDefaultEEEEEvvEEEEvNT_6ParamsE --------------------------
	.section	.nv.constant0._ZN7cutlass13device_kernelINS_4gemm6kernel13GemmUniversalIN4cute5tupleIJiiiiEEENS1_10collective13CollectiveMmaINS1_37MainloopSm90TmaGmmaWarpSpecializedFP8ILi5ENS5_IJNS4_1CILi2EEESB_NSA_ILi1EEEEEENS1_32KernelTmaWarpSpecializedPingpongEEENS5_IJNSA_ILi64EEENSA_ILi256EEENSA_ILi128EEEEEENS_12float_e5m2_tENS5_IJlSC_lEEESK_SL_NS4_8TiledMMAINS4_8MMA_AtomIJNS4_4SM904GMMA31MMA_64x256x32_F32E5M2E5M2_SS_TNILNSP_7ScaleInE1ELSR_1EEEEEENS4_6LayoutINS5_IJSC_SC_SC_EEENS5_IJNSA_ILi0EEESW_SW_EEEEENS5_IJNS4_10UnderscoreESZ_SZ_EEEEENS4_23SM90_TMA_LOAD_MULTICASTENS4_14ComposedLayoutINS4_7SwizzleILi3ELi4ELi3EEENS4_18smem_ptr_flag_bitsILi8EEENSU_INS5_IJNSA_ILi8EEESI_EEENS5_IJSI_SC_EEEEEEEvNS4_8identityES12_S1C_vS1D_EENS_8epilogue10collective6detail29Sm90TmaWarpSpecializedAdapterINS1G_15DefaultEpilogueISK_SL_SL_NS1F_6thread17LinearCombinationISK_Li1EffLNS1K_9ScaleType4KindE0ELNS_15FloatRoundStyleE2ESK_EENS1_15EpilogueDefaultEEEEEvvEEEEvNT_6ParamsE,"a",@progbits
	.sectionflags	@""
	.align	4
.nv.constant0._ZN7cutlass13device_kernelINS_4gemm6kernel13GemmUniversalIN4cute5tupleIJiiiiEEENS1_10collective13CollectiveMmaINS1_37MainloopSm90TmaGmmaWarpSpecializedFP8ILi5ENS5_IJNS4_1CILi2EEESB_NSA_ILi1EEEEEENS1_32KernelTmaWarpSpecializedPingpongEEENS5_IJNSA_ILi64EEENSA_ILi256EEENSA_ILi128EEEEEENS_12float_e5m2_tENS5_IJlSC_lEEESK_SL_NS4_8TiledMMAINS4_8MMA_AtomIJNS4_4SM904GMMA31MMA_64x256x32_F32E5M2E5M2_SS_TNILNSP_7ScaleInE1ELSR_1EEEEEENS4_6LayoutINS5_IJSC_SC_SC_EEENS5_IJNSA_ILi0EEESW_SW_EEEEENS5_IJNS4_10UnderscoreESZ_SZ_EEEEENS4_23SM90_TMA_LOAD_MULTICASTENS4_14ComposedLayoutINS4_7SwizzleILi3ELi4ELi3EEENS4_18smem_ptr_flag_bitsILi8EEENSU_INS5_IJNSA_ILi8EEESI_EEENS5_IJSI_SC_EEEEEEEvNS4_8identityES12_S1C_vS1D_EENS_8epilogue10collective6detail29Sm90TmaWarpSpecializedAdapterINS1G_15DefaultEpilogueISK_SL_SL_NS1F_6thread17LinearCombinationISK_Li1EffLNS1K_9ScaleType4KindE0ELNS_15FloatRoundStyleE2ESK_EENS1_15EpilogueDefaultEEEEEvvEEEEvNT_6ParamsE:
	.zero		1664


//--------------------- SYMBOLS --------------------------

	.type		.nv.reservedSmem.offset0,@object
	.size		.nv.reservedSmem.offset0,0x4
